	.target	sm_90a

	.elftype	@"ET_EXEC"


//--------------------- .note.nv.tkinfo           --------------------------
	.section	.note.nv.tkinfo,"",@"SHT_NOTE"
	.sectionflags	@"SHF_NOTE_NV_TKINFO"
	.tkinfo
        /*0018*/ 	.word	0x00000002
        /*0030*/ 	.string	""
        /*0030*/ 	.string	"ptxas"
        /*0030*/ 	.string	"Cuda compilation tools, release 13.0, V13.0.88"
        /*0030*/ 	.string	"Build cuda_13.0.r13.0/compiler.36424714_0"
        /*0030*/ 	.string	"-arch sm_90a -m 64 "



//--------------------- .note.nv.cuinfo           --------------------------
	.section	.note.nv.cuinfo,"",@"SHT_NOTE"
	.sectionflags	@"SHF_NOTE_NV_CUINFO"
        /*0018*/ 	.short	0x0002
        /*001a*/ 	.short	0x005a
        /*001c*/ 	.short	0x0082
	.zero		2


//--------------------- .nv.info                  --------------------------
	.section	.nv.info,"",@"SHT_CUDA_INFO"
	.align	4


	//----- nvinfo : EIATTR_REGCOUNT
	.align		4
        /*0000*/ 	.byte	0x04, 0x2f
        /*0002*/ 	.short	(.L_15 - .L_14)
	.align		4
.L_14:
        /*0004*/ 	.word	index@(_ZN7cutlass13device_kernelINS_4gemm6kernel13GemmUniversalIN4cute5tupleIJiiiiEEENS1_10collective13CollectiveMmaINS1_34MainloopSm90TmaGmmaWarpSpecializedILi3ENS5_IJNS4_1CILi2EEESB_NSA_ILi1EEEEEENS1_32KernelTmaWarpSpecializedPingpongEEENS5_IJNSA_ILi64EEENSA_ILi256EEENSA_ILi128EEEEEENS_10bfloat16_tENS5_IJlSC_lEEESK_SL_NS4_8TiledMMAINS4_8MMA_AtomIJNS4_4SM904GMMA28MMA_64x256x16_F32BF16BF16_SSILNSP_5MajorE0ELSR_0ELNSP_7ScaleInE1ELSS_1EEEEEENS4_6LayoutINS5_IJSC_SC_SC_EEENS5_IJNSA_ILi0EEESX_SX_EEEEENS5_IJNS4_10UnderscoreES10_S10_EEEEENS4_23SM90_TMA_LOAD_MULTICASTENS4_14ComposedLayoutINS4_7SwizzleILi3ELi4ELi3EEENS4_18smem_ptr_flag_bitsILi16EEENSV_INS5_IJNSA_ILi8EEESG_EEENS5_IJSG_SC_EEEEEEEvNS4_8identityES13_S1D_vS1E_EENS_8epilogue10collective6detail29Sm90TmaWarpSpecializedAdapterINS1H_15DefaultEpilogueISK_SL_SL_NS1G_6thread17LinearCombinationISK_Li1EffLNS1L_9ScaleType4KindE0ELNS_15FloatRoundStyleE2ESK_EENS1_15EpilogueDefaultEEEEEvvEEEEvNT_6ParamsE)
        /*0008*/ 	.word	0x000000a8


	//----- nvinfo : EIATTR_FRAME_SIZE
	.align		4
.L_15:
        /*000c*/ 	.byte	0x04, 0x11
        /*000e*/ 	.short	(.L_17 - .L_16)
	.align		4
.L_16:
        /*0010*/ 	.word	index@(_ZN7cutlass13device_kernelINS_4gemm6kernel13GemmUniversalIN4cute5tupleIJiiiiEEENS1_10collective13CollectiveMmaINS1_34MainloopSm90TmaGmmaWarpSpecializedILi3ENS5_IJNS4_1CILi2EEESB_NSA_ILi1EEEEEENS1_32KernelTmaWarpSpecializedPingpongEEENS5_IJNSA_ILi64EEENSA_ILi256EEENSA_ILi128EEEEEENS_10bfloat16_tENS5_IJlSC_lEEESK_SL_NS4_8TiledMMAINS4_8MMA_AtomIJNS4_4SM904GMMA28MMA_64x256x16_F32BF16BF16_SSILNSP_5MajorE0ELSR_0ELNSP_7ScaleInE1ELSS_1EEEEEENS4_6LayoutINS5_IJSC_SC_SC_EEENS5_IJNSA_ILi0EEESX_SX_EEEEENS5_IJNS4_10UnderscoreES10_S10_EEEEENS4_23SM90_TMA_LOAD_MULTICASTENS4_14ComposedLayoutINS4_7SwizzleILi3ELi4ELi3EEENS4_18smem_ptr_flag_bitsILi16EEENSV_INS5_IJNSA_ILi8EEESG_EEENS5_IJSG_SC_EEEEEEEvNS4_8identityES13_S1D_vS1E_EENS_8epilogue10collective6detail29Sm90TmaWarpSpecializedAdapterINS1H_15DefaultEpilogueISK_SL_SL_NS1G_6thread17LinearCombinationISK_Li1EffLNS1L_9ScaleType4KindE0ELNS_15FloatRoundStyleE2ESK_EENS1_15EpilogueDefaultEEEEEvvEEEEvNT_6ParamsE)
        /*0014*/ 	.word	0x00000008


	//----- nvinfo : EIATTR_MIN_STACK_SIZE
	.align		4
.L_17:
        /*0018*/ 	.byte	0x04, 0x12
        /*001a*/ 	.short	(.L_19 - .L_18)
	.align		4
.L_18:
        /*001c*/ 	.word	index@(_ZN7cutlass13device_kernelINS_4gemm6kernel13GemmUniversalIN4cute5tupleIJiiiiEEENS1_10collective13CollectiveMmaINS1_34MainloopSm90TmaGmmaWarpSpecializedILi3ENS5_IJNS4_1CILi2EEESB_NSA_ILi1EEEEEENS1_32KernelTmaWarpSpecializedPingpongEEENS5_IJNSA_ILi64EEENSA_ILi256EEENSA_ILi128EEEEEENS_10bfloat16_tENS5_IJlSC_lEEESK_SL_NS4_8TiledMMAINS4_8MMA_AtomIJNS4_4SM904GMMA28MMA_64x256x16_F32BF16BF16_SSILNSP_5MajorE0ELSR_0ELNSP_7ScaleInE1ELSS_1EEEEEENS4_6LayoutINS5_IJSC_SC_SC_EEENS5_IJNSA_ILi0EEESX_SX_EEEEENS5_IJNS4_10UnderscoreES10_S10_EEEEENS4_23SM90_TMA_LOAD_MULTICASTENS4_14ComposedLayoutINS4_7SwizzleILi3ELi4ELi3EEENS4_18smem_ptr_flag_bitsILi16EEENSV_INS5_IJNSA_ILi8EEESG_EEENS5_IJSG_SC_EEEEEEEvNS4_8identityES13_S1D_vS1E_EENS_8epilogue10collective6detail29Sm90TmaWarpSpecializedAdapterINS1H_15DefaultEpilogueISK_SL_SL_NS1G_6thread17LinearCombinationISK_Li1EffLNS1L_9ScaleType4KindE0ELNS_15FloatRoundStyleE2ESK_EENS1_15EpilogueDefaultEEEEEvvEEEEvNT_6ParamsE)
        /*0020*/ 	.word	0x00000008
.L_19:


//--------------------- .nv.compat                --------------------------
	.section	.nv.compat,"",@"SHT_CUDA_COMPAT_INFO"
	.align	4
        /*0000*/ 	.byte	0x02, 0x09, 0x01, 0x00, 0x02, 0x02, 0x04, 0x00, 0x02, 0x05, 0x05, 0x00, 0x03, 0x07, 0x01, 0x01
        /*0010*/ 	.byte	0x02, 0x03, 0x01, 0x00, 0x02, 0x06, 0x01, 0x00, 0x04, 0x0b, 0x08, 0x00, 0x00, 0x00, 0x00, 0x00
        /*0020*/ 	.byte	0x00, 0x00, 0x00, 0x00


//--------------------- .nv.info._ZN7cutlass13device_kernelINS_4gemm6kernel13GemmUniversalIN4cute5tupleIJiiiiEEENS1_10collective13CollectiveMmaINS1_34MainloopSm90TmaGmmaWarpSpecializedILi3ENS5_IJNS4_1CILi2EEESB_NSA_ILi1EEEEEENS1_32KernelTmaWarpSpecializedPingpongEEENS5_IJNSA_ILi64EEENSA_ILi256EEENSA_ILi128EEEEEENS_10bfloat16_tENS5_IJlSC_lEEESK_SL_NS4_8TiledMMAINS4_8MMA_AtomIJNS4_4SM904GMMA28MMA_64x256x16_F32BF16BF16_SSILNSP_5MajorE0ELSR_0ELNSP_7ScaleInE1ELSS_1EEEEEENS4_6LayoutINS5_IJSC_SC_SC_EEENS5_IJNSA_ILi0EEESX_SX_EEEEENS5_IJNS4_10UnderscoreES10_S10_EEEEENS4_23SM90_TMA_LOAD_MULTICASTENS4_14ComposedLayoutINS4_7SwizzleILi3ELi4ELi3EEENS4_18smem_ptr_flag_bitsILi16EEENSV_INS5_IJNSA_ILi8EEESG_EEENS5_IJSG_SC_EEEEEEEvNS4_8identityES13_S1D_vS1E_EENS_8epilogue10collective6detail29Sm90TmaWarpSpecializedAdapterINS1H_15DefaultEpilogueISK_SL_SL_NS1G_6thread17LinearCombinationISK_Li1EffLNS1L_9ScaleType4KindE0ELNS_15FloatRoundStyleE2ESK_EENS1_15EpilogueDefaultEEEEEvvEEEEvNT_6ParamsE --------------------------
	.section	.nv.info._ZN7cutlass13device_kernelINS_4gemm6kernel13GemmUniversalIN4cute5tupleIJiiiiEEENS1_10collective13CollectiveMmaINS1_34MainloopSm90TmaGmmaWarpSpecializedILi3ENS5_IJNS4_1CILi2EEESB_NSA_ILi1EEEEEENS1_32KernelTmaWarpSpecializedPingpongEEENS5_IJNSA_ILi64EEENSA_ILi256EEENSA_ILi128EEEEEENS_10bfloat16_tENS5_IJlSC_lEEESK_SL_NS4_8TiledMMAINS4_8MMA_AtomIJNS4_4SM904GMMA28MMA_64x256x16_F32BF16BF16_SSILNSP_5MajorE0ELSR_0ELNSP_7ScaleInE1ELSS_1EEEEEENS4_6LayoutINS5_IJSC_SC_SC_EEENS5_IJNSA_ILi0EEESX_SX_EEEEENS5_IJNS4_10UnderscoreES10_S10_EEEEENS4_23SM90_TMA_LOAD_MULTICASTENS4_14ComposedLayoutINS4_7SwizzleILi3ELi4ELi3EEENS4_18smem_ptr_flag_bitsILi16EEENSV_INS5_IJNSA_ILi8EEESG_EEENS5_IJSG_SC_EEEEEEEvNS4_8identityES13_S1D_vS1E_EENS_8epilogue10collective6detail29Sm90TmaWarpSpecializedAdapterINS1H_15DefaultEpilogueISK_SL_SL_NS1G_6thread17LinearCombinationISK_Li1EffLNS1L_9ScaleType4KindE0ELNS_15FloatRoundStyleE2ESK_EENS1_15EpilogueDefaultEEEEEvvEEEEvNT_6ParamsE,"",@"SHT_CUDA_INFO"
	.sectionflags	@""
	.align	4


	//----- nvinfo : EIATTR_CUDA_API_VERSION
	.align		4
        /*0000*/ 	.byte	0x04, 0x37
        /*0002*/ 	.short	(.L_21 - .L_20)
.L_20:
        /*0004*/ 	.word	0x00000082


	//----- nvinfo : EIATTR_KPARAM_INFO
	.align		4
.L_21:
        /*0008*/ 	.byte	0x04, 0x17
        /*000a*/ 	.short	(.L_23 - .L_22)
.L_22:
        /*000c*/ 	.word	0x00000000
        /*0010*/ 	.short	0x0000
        /*0012*/ 	.short	0x0070
        /*0014*/ 	.byte	0x00, 0xf0, 0x01, 0x10


	//----- nvinfo : EIATTR_SPARSE_MMA_MASK
	.align		4
.L_23:
        /*0018*/ 	.byte	0x03, 0x50
        /*001a*/ 	.short	0x0000


	//----- nvinfo : EIATTR_MAXREG_COUNT
	.align		4
        /*001c*/ 	.byte	0x03, 0x1b
        /*001e*/ 	.short	0x00a8


	//----- nvinfo : EIATTR_NUM_BARRIERS
	.align		4
        /*0020*/ 	.byte	0x02, 0x4c
        /*0022*/ 	.byte	0x01
	.zero		1


	//----- nvinfo : EIATTR_EXTERNS
	.align		4
        /*0024*/ 	.byte	0x04, 0x0f
        /*0026*/ 	.short	(.L_25 - .L_24)


	//   ....[0]....
	.align		4
.L_24:
        /*0028*/ 	.word	index@(__assertfail)


	//----- nvinfo : EIATTR_ANNOTATIONS
	.align		4
.L_25:
        /*002c*/ 	.byte	0x04, 0x55
        /*002e*/ 	.short	(.L_27 - .L_26)


	//   ....[0]....
.L_26:
        /*0030*/ 	.word	0x00000001
        /*0034*/ 	.byte	0x90, 0x0d, 0x00, 0x00, 0x01, 0x00, 0x00, 0x00, 0x30, 0xa3, 0x00, 0x00, 0x01, 0x00, 0x00, 0x00
        /*0044*/ 	.byte	0x70, 0xb1, 0x00, 0x00


	//----- nvinfo : EIATTR_MERCURY_ISA_VERSION
	.align		4
.L_27:
        /*0048*/ 	.byte	0x03, 0x5f
        /*004a*/ 	.short	0x0101


	//----- nvinfo : EIATTR_INT_WARP_WIDE_INSTR_OFFSETS
	.align		4
        /*004c*/ 	.byte	0x04, 0x31
        /*004e*/ 	.short	(.L_29 - .L_28)


	//   ....[0]....
.L_28:
        /*0050*/ 	.word	0x00000510


	//   ....[1]....
        /*0054*/ 	.word	0x00000540


	//   ....[2]....
        /*0058*/ 	.word	0x00000580


	//   ....[3]....
        /*005c*/ 	.word	0x000006b0


	//   ....[4]....
        /*0060*/ 	.word	0x000006c0


	//   ....[5]....
        /*0064*/ 	.word	0x000006d0


	//   ....[6]....
        /*0068*/ 	.word	0x00000770


	//   ....[7]....
        /*006c*/ 	.word	0x000007b0


	//   ....[8]....
        /*0070*/ 	.word	0x00002460


	//----- nvinfo : EIATTR_COOP_GROUP_MASK_REGIDS
	.align		4
.L_29:
        /*0074*/ 	.byte	0x04, 0x29
        /*0076*/ 	.short	(.L_31 - .L_30)


	//   ....[0]....
.L_30:
        /*0078*/ 	.word	0xffffffff


	//   ....[1]....
        /*007c*/ 	.word	0xffffffff


	//   ....[2]....
        /*0080*/ 	.word	0xffffffff


	//   ....[3]....
        /*0084*/ 	.word	0xffffffff


	//   ....[4]....
        /*0088*/ 	.word	0xffffffff


	//   ....[5]....
        /*008c*/ 	.word	0xffffffff


	//   ....[6]....
        /*0090*/ 	.word	0xffffffff


	//----- nvinfo : EIATTR_COOP_GROUP_INSTR_OFFSETS
	.align		4
.L_31:
        /*0094*/ 	.byte	0x04, 0x28
        /*0096*/ 	.short	(.L_33 - .L_32)


	//   ....[0]....
.L_32:
        /*0098*/ 	.word	0x00000070


	//   ....[1]....
        /*009c*/ 	.word	0x00000080


	//   ....[2]....
        /*00a0*/ 	.word	0x00000140


	//   ....[3]....
        /*00a4*/ 	.word	0x000002d0


	//   ....[4]....
        /*00a8*/ 	.word	0x00000310


	//   ....[5]....
        /*00ac*/ 	.word	0x000006f0


	//   ....[6]....
        /*00b0*/ 	.word	0x00000930


	//----- nvinfo : EIATTR_REG_RECONFIG
	.align		4
.L_33:
        /*00b4*/ 	.byte	0x01, 0x54
	.zero		2


	//----- nvinfo : EIATTR_SYSCALL_OFFSETS
	.align		4
        /*00b8*/ 	.byte	0x04, 0x46
        /*00ba*/ 	.short	(.L_35 - .L_34)


	//   ....[0]....
.L_34:
        /*00bc*/ 	.word	0x000017c0


	//----- nvinfo : EIATTR_MBARRIER_INSTR_OFFSETS
	.align		4
.L_35:
        /*00c0*/ 	.byte	0x04, 0x39
        /*00c2*/ 	.short	(.L_37 - .L_36)


	//   ....[0]....
.L_36:
        /*00c4*/ 	.word	0x00000260
        /*00c8*/ 	.word	0x000000ff
        /*00cc*/ 	.word	0x00000000
        /*00d0*/ 	.short	0x0100
        /*00d2*/ 	.byte	0x08
	.zero		1


	//   ....[1]....
        /*00d4*/ 	.word	0x00000270
        /*00d8*/ 	.word	0x000000ff
        /*00dc*/ 	.word	0x00000018
        /*00e0*/ 	.short	0x0100
        /*00e2*/ 	.byte	0x08
	.zero		1


	//   ....[2]....
        /*00e4*/ 	.word	0x00000280
        /*00e8*/ 	.word	0x000000ff
        /*00ec*/ 	.word	0x00000008
        /*00f0*/ 	.short	0x0100
        /*00f2*/ 	.byte	0x08
	.zero		1


	//   ....[3]....
        /*00f4*/ 	.word	0x00000290
        /*00f8*/ 	.word	0x000000ff
        /*00fc*/ 	.word	0x00000020
        /*0100*/ 	.short	0x0100
        /*0102*/ 	.byte	0x08
	.zero		1


	//   ....[4]....
        /*0104*/ 	.word	0x000002a0
        /*0108*/ 	.word	0x000000ff
        /*010c*/ 	.word	0x00000010
        /*0110*/ 	.short	0x0100
        /*0112*/ 	.byte	0x08
	.zero		1


	//   ....[5]....
        /*0114*/ 	.word	0x000002b0
        /*0118*/ 	.word	0x000000ff
        /*011c*/ 	.word	0x00000028
        /*0120*/ 	.short	0x0100
        /*0122*/ 	.byte	0x08
	.zero		1


	//   ....[6]....
        /*0124*/ 	.word	0x000007e0
        /*0128*/ 	.word	0x000000ff
        /*012c*/ 	.word	0x00000060
        /*0130*/ 	.short	0x0100
        /*0132*/ 	.byte	0x08
	.zero		1


	//   ....[7]....
        /*0134*/ 	.word	0x00000870
        /*0138*/ 	.word	0x000000ff
        /*013c*/ 	.word	0x00000068
        /*0140*/ 	.short	0x0100
        /*0142*/ 	.byte	0x08
	.zero		1


	//   ....[8]....
        /*0144*/ 	.word	0x000008b0
        /*0148*/ 	.word	0x000000ff
        /*014c*/ 	.word	0x00000040
        /*0150*/ 	.short	0x0100
        /*0152*/ 	.byte	0x09
	.zero		1


	//   ....[9]....
        /*0154*/ 	.word	0x000008c0
        /*0158*/ 	.word	0x000000ff
        /*015c*/ 	.word	0x00000048
        /*0160*/ 	.short	0x0100
        /*0162*/ 	.byte	0x09
	.zero		1


	//   ....[10]....
        /*0164*/ 	.word	0x000008d0
        /*0168*/ 	.word	0x000000ff
        /*016c*/ 	.word	0x00000050
        /*0170*/ 	.short	0x0100
        /*0172*/ 	.byte	0x09
	.zero		1


	//   ....[11]....
        /*0174*/ 	.word	0x000008e0
        /*0178*/ 	.word	0x000000ff
        /*017c*/ 	.word	0x00000058
        /*0180*/ 	.short	0x0100
        /*0182*/ 	.byte	0x09
	.zero		1


	//   ....[12]....
        /*0184*/ 	.word	0x000016a0
        /*0188*/ 	.word	0x0000009f
        /*018c*/ 	.word	0x00000000
        /*0190*/ 	.short	0x010a
        /*0192*/ 	.byte	0x2a
	.zero		1


	//   ....[13]....
        /*0194*/ 	.word	0x00001840
        /*0198*/ 	.word	0x00000003
        /*019c*/ 	.word	0x00000000
        /*01a0*/ 	.short	0x010a
        /*01a2*/ 	.byte	0x3f
	.zero		1


	//   ....[14]....
        /*01a4*/ 	.word	0x000018a0
        /*01a8*/ 	.word	0x00000003
        /*01ac*/ 	.word	0x00000000
        /*01b0*/ 	.short	0x010a
        /*01b2*/ 	.byte	0x3f
	.zero		1


	//   ....[15]....
        /*01b4*/ 	.word	0x00001e30
        /*01b8*/ 	.word	0x000000ff
        /*01bc*/ 	.word	0x00000000
        /*01c0*/ 	.short	0x010a
        /*01c2*/ 	.byte	0x07
	.zero		1


	//   ....[16]....
        /*01c4*/ 	.word	0x00001e70
        /*01c8*/ 	.word	0x000000ff
        /*01cc*/ 	.word	0x00000000
        /*01d0*/ 	.short	0x010a
        /*01d2*/ 	.byte	0x07
	.zero		1


	//   ....[17]....
        /*01d4*/ 	.word	0x00002300
        /*01d8*/ 	.word	0x00000005
        /*01dc*/ 	.word	0x00000000
        /*01e0*/ 	.short	0x0101
        /*01e2*/ 	.byte	0x3f
	.zero		1


	//   ....[18]....
        /*01e4*/ 	.word	0x00002400
        /*01e8*/ 	.word	0x000000a0
        /*01ec*/ 	.word	0x00000000
        /*01f0*/ 	.short	0x0101
        /*01f2*/ 	.byte	0x2d
	.zero		1


	//   ....[19]....
        /*01f4*/ 	.word	0x00002500
        /*01f8*/ 	.word	0x00000003
        /*01fc*/ 	.word	0x00000000
        /*0200*/ 	.short	0x0101
        /*0202*/ 	.byte	0x3f
	.zero		1


	//   ....[20]....
        /*0204*/ 	.word	0x000025c0
        /*0208*/ 	.word	0x0000009f
        /*020c*/ 	.word	0x00000010
        /*0210*/ 	.short	0x010a
        /*0212*/ 	.byte	0x2a
	.zero		1


	//   ....[21]....
        /*0214*/ 	.word	0x0000a350
        /*0218*/ 	.word	0x000000a2
        /*021c*/ 	.word	0x00000000
        /*0220*/ 	.short	0x0101
        /*0222*/ 	.byte	0x2d
	.zero		1


	//   ....[22]....
        /*0224*/ 	.word	0x0000add0
        /*0228*/ 	.word	0x0000000a
        /*022c*/ 	.word	0x00000018
        /*0230*/ 	.short	0x010a
        /*0232*/ 	.byte	0x3f
	.zero		1


	//   ....[23]....
        /*0234*/ 	.word	0x0000b280
        /*0238*/ 	.word	0x00000005
        /*023c*/ 	.word	0x00000068
        /*0240*/ 	.short	0x0101
        /*0242*/ 	.byte	0x3f
	.zero		1


	//   ....[24]....
        /*0244*/ 	.word	0x0000ba00
        /*0248*/ 	.word	0x00000009
        /*024c*/ 	.word	0x00000000
        /*0250*/ 	.short	0x010a
        /*0252*/ 	.byte	0x3f
	.zero		1


	//   ....[25]....
        /*0254*/ 	.word	0x0000ba80
        /*0258*/ 	.word	0x00000006
        /*025c*/ 	.word	0x00000000
        /*0260*/ 	.short	0x010a
        /*0262*/ 	.byte	0x3f
	.zero		1


	//   ....[26]....
        /*0264*/ 	.word	0x0000bb10
        /*0268*/ 	.word	0x00000003
        /*026c*/ 	.word	0x00000000
        /*0270*/ 	.short	0x010a
        /*0272*/ 	.byte	0x3f
	.zero		1


	//   ....[27]....
        /*0274*/ 	.word	0x0000bb70
        /*0278*/ 	.word	0x000000a1
        /*027c*/ 	.word	0x00000000
        /*0280*/ 	.short	0x010a
        /*0282*/ 	.byte	0x3f
	.zero		1


	//   ....[28]....
        /*0284*/ 	.word	0x0000bbc0
        /*0288*/ 	.word	0x00000003
        /*028c*/ 	.word	0x00000000
        /*0290*/ 	.short	0x010a
        /*0292*/ 	.byte	0x3f
	.zero		1


	//   ....[29]....
        /*0294*/ 	.word	0x0000bc20
        /*0298*/ 	.word	0x00000005
        /*029c*/ 	.word	0x00000000
        /*02a0*/ 	.short	0x010a
        /*02a2*/ 	.byte	0x3f
	.zero		1


	//   ....[30]....
        /*02a4*/ 	.word	0x0000bc70
        /*02a8*/ 	.word	0x000000a1
        /*02ac*/ 	.word	0x00000010
        /*02b0*/ 	.short	0x010a
        /*02b2*/ 	.byte	0x3f
	.zero		1


	//   ....[31]....
        /*02b4*/ 	.word	0x0000bd40
        /*02b8*/ 	.word	0x0000000a
        /*02bc*/ 	.word	0x00000018
        /*02c0*/ 	.short	0x010a
        /*02c2*/ 	.byte	0x3f
	.zero		1


	//   ....[32]....
        /*02c4*/ 	.word	0x0000be10
        /*02c8*/ 	.word	0x00000009
        /*02cc*/ 	.word	0x00000000
        /*02d0*/ 	.short	0x010a
        /*02d2*/ 	.byte	0x3f
	.zero		1


	//   ....[33]....
        /*02d4*/ 	.word	0x0000be60
        /*02d8*/ 	.word	0x00000006
        /*02dc*/ 	.word	0x00000000
        /*02e0*/ 	.short	0x010a
        /*02e2*/ 	.byte	0x3f
	.zero		1


	//----- nvinfo : EIATTR_NUM_MBARRIERS
	.align		4
.L_37:
        /*02e4*/ 	.byte	0x03, 0x38
        /*02e6*/ 	.short	0x000c


	//----- nvinfo : EIATTR_EXIT_INSTR_OFFSETS
	.align		4
        /*02e8*/ 	.byte	0x04, 0x1c
        /*02ea*/ 	.short	(.L_39 - .L_38)


	//   ....[0]....
.L_38:
        /*02ec*/ 	.word	0x000013d0


	//   ....[1]....
        /*02f0*/ 	.word	0x00001430


	//   ....[2]....
        /*02f4*/ 	.word	0x0000a9e0


	//   ....[3]....
        /*02f8*/ 	.word	0x0000aa10


	//   ....[4]....
        /*02fc*/ 	.word	0x0000bb60


	//----- nvinfo : EIATTR_MAX_THREADS
	.align		4
.L_39:
        /*0300*/ 	.byte	0x04, 0x05
        /*0302*/ 	.short	(.L_41 - .L_40)
.L_40:
        /*0304*/ 	.word	0x00000180
        /*0308*/ 	.word	0x00000001
        /*030c*/ 	.word	0x00000001


	//----- nvinfo : EIATTR_CRS_STACK_SIZE
	.align		4
.L_41:
        /*0310*/ 	.byte	0x04, 0x1e
        /*0312*/ 	.short	(.L_43 - .L_42)
.L_42:
        /*0314*/ 	.word	0x00000000


	//----- nvinfo : EIATTR_CBANK_PARAM_SIZE
	.align		4
.L_43:
        /*0318*/ 	.byte	0x03, 0x19
        /*031a*/ 	.short	0x0470


	//----- nvinfo : EIATTR_PARAM_CBANK
	.align		4
        /*031c*/ 	.byte	0x04, 0x0a
        /*031e*/ 	.short	(.L_45 - .L_44)
	.align		4
.L_44:
        /*0320*/ 	.word	index@(.nv.constant0._ZN7cutlass13device_kernelINS_4gemm6kernel13GemmUniversalIN4cute5tupleIJiiiiEEENS1_10collective13CollectiveMmaINS1_34MainloopSm90TmaGmmaWarpSpecializedILi3ENS5_IJNS4_1CILi2EEESB_NSA_ILi1EEEEEENS1_32KernelTmaWarpSpecializedPingpongEEENS5_IJNSA_ILi64EEENSA_ILi256EEENSA_ILi128EEEEEENS_10bfloat16_tENS5_IJlSC_lEEESK_SL_NS4_8TiledMMAINS4_8MMA_AtomIJNS4_4SM904GMMA28MMA_64x256x16_F32BF16BF16_SSILNSP_5MajorE0ELSR_0ELNSP_7ScaleInE1ELSS_1EEEEEENS4_6LayoutINS5_IJSC_SC_SC_EEENS5_IJNSA_ILi0EEESX_SX_EEEEENS5_IJNS4_10UnderscoreES10_S10_EEEEENS4_23SM90_TMA_LOAD_MULTICASTENS4_14ComposedLayoutINS4_7SwizzleILi3ELi4ELi3EEENS4_18smem_ptr_flag_bitsILi16EEENSV_INS5_IJNSA_ILi8EEESG_EEENS5_IJSG_SC_EEEEEEEvNS4_8identityES13_S1D_vS1E_EENS_8epilogue10collective6detail29Sm90TmaWarpSpecializedAdapterINS1H_15DefaultEpilogueISK_SL_SL_NS1G_6thread17LinearCombinationISK_Li1EffLNS1L_9ScaleType4KindE0ELNS_15FloatRoundStyleE2ESK_EENS1_15EpilogueDefaultEEEEEvvEEEEvNT_6ParamsE)
        /*0324*/ 	.short	0x0210
        /*0326*/ 	.short	0x0470


	//----- nvinfo : EIATTR_SW_WAR
	.align		4
.L_45:
        /*0328*/ 	.byte	0x04, 0x36
        /*032a*/ 	.short	(.L_47 - .L_46)
.L_46:
        /*032c*/ 	.word	0x00000008
.L_47:


//--------------------- .nv.callgraph             --------------------------
	.section	.nv.callgraph,"",@"SHT_CUDA_CALLGRAPH"
	.align	4
	.sectionentsize	8
	.align		4
        /*0000*/ 	.word	0x00000000
	.align		4
        /*0004*/ 	.word	0xffffffff
	.align		4
        /*0008*/ 	.word	index@(_ZN7cutlass13device_kernelINS_4gemm6kernel13GemmUniversalIN4cute5tupleIJiiiiEEENS1_10collective13CollectiveMmaINS1_34MainloopSm90TmaGmmaWarpSpecializedILi3ENS5_IJNS4_1CILi2EEESB_NSA_ILi1EEEEEENS1_32KernelTmaWarpSpecializedPingpongEEENS5_IJNSA_ILi64EEENSA_ILi256EEENSA_ILi128EEEEEENS_10bfloat16_tENS5_IJlSC_lEEESK_SL_NS4_8TiledMMAINS4_8MMA_AtomIJNS4_4SM904GMMA28MMA_64x256x16_F32BF16BF16_SSILNSP_5MajorE0ELSR_0ELNSP_7ScaleInE1ELSS_1EEEEEENS4_6LayoutINS5_IJSC_SC_SC_EEENS5_IJNSA_ILi0EEESX_SX_EEEEENS5_IJNS4_10UnderscoreES10_S10_EEEEENS4_23SM90_TMA_LOAD_MULTICASTENS4_14ComposedLayoutINS4_7SwizzleILi3ELi4ELi3EEENS4_18smem_ptr_flag_bitsILi16EEENSV_INS5_IJNSA_ILi8EEESG_EEENS5_IJSG_SC_EEEEEEEvNS4_8identityES13_S1D_vS1E_EENS_8epilogue10collective6detail29Sm90TmaWarpSpecializedAdapterINS1H_15DefaultEpilogueISK_SL_SL_NS1G_6thread17LinearCombinationISK_Li1EffLNS1L_9ScaleType4KindE0ELNS_15FloatRoundStyleE2ESK_EENS1_15EpilogueDefaultEEEEEvvEEEEvNT_6ParamsE)
	.align		4
        /*000c*/ 	.word	index@(__assertfail)
	.align		4
        /*0010*/ 	.word	0x00000000
	.align		4
        /*0014*/ 	.word	0xfffffffe
	.align		4
        /*0018*/ 	.word	0x00000000
	.align		4
        /*001c*/ 	.word	0xfffffffd
	.align		4
        /*0020*/ 	.word	0x00000000
	.align		4
        /*0024*/ 	.word	0xfffffffc


//--------------------- .nv.constant4             --------------------------
	.section	.nv.constant4,"a",@progbits
	.align	8
	.align		8
.nv.constant4:
        /*0000*/ 	.dword	__assertfail
	.align		8
        /*0008*/ 	.dword	__unnamed_1
	.align		8
        /*0010*/ 	.dword	_ZN39_INTERNAL_aac04ca4_4_k_cu_2b1014fd_36544cuda3std3__45__cpo5beginE
	.align		8
        /*0018*/ 	.dword	_ZN39_INTERNAL_aac04ca4_4_k_cu_2b1014fd_36544cuda3std3__45__cpo3endE
	.align		8
        /*0020*/ 	.dword	_ZN39_INTERNAL_aac04ca4_4_k_cu_2b1014fd_36544cuda3std3__45__cpo6cbeginE
	.align		8
        /*0028*/ 	.dword	_ZN39_INTERNAL_aac04ca4_4_k_cu_2b1014fd_36544cuda3std3__45__cpo4cendE
	.align		8
        /*0030*/ 	.dword	_ZN39_INTERNAL_aac04ca4_4_k_cu_2b1014fd_36544cuda3std3__441_GLOBAL__N__aac04ca4_4_k_cu_2b1014fd_36546ignoreE
	.align		8
        /*0038*/ 	.dword	_ZN39_INTERNAL_aac04ca4_4_k_cu_2b1014fd_36544cuda3std3__419piecewise_constructE
	.align		8
        /*0040*/ 	.dword	_ZN39_INTERNAL_aac04ca4_4_k_cu_2b1014fd_36544cuda3std3__48in_placeE
	.align		8
        /*0048*/ 	.dword	_ZN39_INTERNAL_aac04ca4_4_k_cu_2b1014fd_36544cuda3std6ranges3__45__cpo4swapE
	.align		8
        /*0050*/ 	.dword	_ZN39_INTERNAL_aac04ca4_4_k_cu_2b1014fd_36544cuda3std6ranges3__45__cpo9iter_moveE
	.align		8
        /*0058*/ 	.dword	_ZN39_INTERNAL_aac04ca4_4_k_cu_2b1014fd_36544cute7productE
	.align		8
        /*0060*/ 	.dword	_ZN39_INTERNAL_aac04ca4_4_k_cu_2b1014fd_36544cute1_E
	.align		8
        /*0068*/ 	.dword	$str$22
	.align		8
        /*0070*/ 	.dword	$str$23


//--------------------- .text._ZN7cutlass13device_kernelINS_4gemm6kernel13GemmUniversalIN4cute5tupleIJiiiiEEENS1_10collective13CollectiveMmaINS1_34MainloopSm90TmaGmmaWarpSpecializedILi3ENS5_IJNS4_1CILi2EEESB_NSA_ILi1EEEEEENS1_32KernelTmaWarpSpecializedPingpongEEENS5_IJNSA_ILi64EEENSA_ILi256EEENSA_ILi128EEEEEENS_10bfloat16_tENS5_IJlSC_lEEESK_SL_NS4_8TiledMMAINS4_8MMA_AtomIJNS4_4SM904GMMA28MMA_64x256x16_F32BF16BF16_SSILNSP_5MajorE0ELSR_0ELNSP_7ScaleInE1ELSS_1EEEEEENS4_6LayoutINS5_IJSC_SC_SC_EEENS5_IJNSA_ILi0EEESX_SX_EEEEENS5_IJNS4_10UnderscoreES10_S10_EEEEENS4_23SM90_TMA_LOAD_MULTICASTENS4_14ComposedLayoutINS4_7SwizzleILi3ELi4ELi3EEENS4_18smem_ptr_flag_bitsILi16EEENSV_INS5_IJNSA_ILi8EEESG_EEENS5_IJSG_SC_EEEEEEEvNS4_8identityES13_S1D_vS1E_EENS_8epilogue10collective6detail29Sm90TmaWarpSpecializedAdapterINS1H_15DefaultEpilogueISK_SL_SL_NS1G_6thread17LinearCombinationISK_Li1EffLNS1L_9ScaleType4KindE0ELNS_15FloatRoundStyleE2ESK_EENS1_15EpilogueDefaultEEEEEvvEEEEvNT_6ParamsE --------------------------
	.section	.text._ZN7cutlass13device_kernelINS_4gemm6kernel13GemmUniversalIN4cute5tupleIJiiiiEEENS1_10collective13CollectiveMmaINS1_34MainloopSm90TmaGmmaWarpSpecializedILi3ENS5_IJNS4_1CILi2EEESB_NSA_ILi1EEEEEENS1_32KernelTmaWarpSpecializedPingpongEEENS5_IJNSA_ILi64EEENSA_ILi256EEENSA_ILi128EEEEEENS_10bfloat16_tENS5_IJlSC_lEEESK_SL_NS4_8TiledMMAINS4_8MMA_AtomIJNS4_4SM904GMMA28MMA_64x256x16_F32BF16BF16_SSILNSP_5MajorE0ELSR_0ELNSP_7ScaleInE1ELSS_1EEEEEENS4_6LayoutINS5_IJSC_SC_SC_EEENS5_IJNSA_ILi0EEESX_SX_EEEEENS5_IJNS4_10UnderscoreES10_S10_EEEEENS4_23SM90_TMA_LOAD_MULTICASTENS4_14ComposedLayoutINS4_7SwizzleILi3ELi4ELi3EEENS4_18smem_ptr_flag_bitsILi16EEENSV_INS5_IJNSA_ILi8EEESG_EEENS5_IJSG_SC_EEEEEEEvNS4_8identityES13_S1D_vS1E_EENS_8epilogue10collective6detail29Sm90TmaWarpSpecializedAdapterINS1H_15DefaultEpilogueISK_SL_SL_NS1G_6thread17LinearCombinationISK_Li1EffLNS1L_9ScaleType4KindE0ELNS_15FloatRoundStyleE2ESK_EENS1_15EpilogueDefaultEEEEEvvEEEEvNT_6ParamsE,"ax",@progbits
	.align	128
.text._ZN7cutlass13device_kernelINS_4gemm6kernel13GemmUniversalIN4cute5tupleIJiiiiEEENS1_10collective13CollectiveMmaINS1_34MainloopSm90TmaGmmaWarpSpecializedILi3ENS5_IJNS4_1CILi2EEESB_NSA_ILi1EEEEEENS1_32KernelTmaWarpSpecializedPingpongEEENS5_IJNSA_ILi64EEENSA_ILi256EEENSA_ILi128EEEEEENS_10bfloat16_tENS5_IJlSC_lEEESK_SL_NS4_8TiledMMAINS4_8MMA_AtomIJNS4_4SM904GMMA28MMA_64x256x16_F32BF16BF16_SSILNSP_5MajorE0ELSR_0ELNSP_7ScaleInE1ELSS_1EEEEEENS4_6LayoutINS5_IJSC_SC_SC_EEENS5_IJNSA_ILi0EEESX_SX_EEEEENS5_IJNS4_10UnderscoreES10_S10_EEEEENS4_23SM90_TMA_LOAD_MULTICASTENS4_14ComposedLayoutINS4_7SwizzleILi3ELi4ELi3EEENS4_18smem_ptr_flag_bitsILi16EEENSV_INS5_IJNSA_ILi8EEESG_EEENS5_IJSG_SC_EEEEEEEvNS4_8identityES13_S1D_vS1E_EENS_8epilogue10collective6detail29Sm90TmaWarpSpecializedAdapterINS1H_15DefaultEpilogueISK_SL_SL_NS1G_6thread17LinearCombinationISK_Li1EffLNS1L_9ScaleType4KindE0ELNS_15FloatRoundStyleE2ESK_EENS1_15EpilogueDefaultEEEEEvvEEEEvNT_6ParamsE:
        .type           _ZN7cutlass13device_kernelINS_4gemm6kernel13GemmUniversalIN4cute5tupleIJiiiiEEENS1_10collective13CollectiveMmaINS1_34MainloopSm90TmaGmmaWarpSpecializedILi3ENS5_IJNS4_1CILi2EEESB_NSA_ILi1EEEEEENS1_32KernelTmaWarpSpecializedPingpongEEENS5_IJNSA_ILi64EEENSA_ILi256EEENSA_ILi128EEEEEENS_10bfloat16_tENS5_IJlSC_lEEESK_SL_NS4_8TiledMMAINS4_8MMA_AtomIJNS4_4SM904GMMA28MMA_64x256x16_F32BF16BF16_SSILNSP_5MajorE0ELSR_0ELNSP_7ScaleInE1ELSS_1EEEEEENS4_6LayoutINS5_IJSC_SC_SC_EEENS5_IJNSA_ILi0EEESX_SX_EEEEENS5_IJNS4_10UnderscoreES10_S10_EEEEENS4_23SM90_TMA_LOAD_MULTICASTENS4_14ComposedLayoutINS4_7SwizzleILi3ELi4ELi3EEENS4_18smem_ptr_flag_bitsILi16EEENSV_INS5_IJNSA_ILi8EEESG_EEENS5_IJSG_SC_EEEEEEEvNS4_8identityES13_S1D_vS1E_EENS_8epilogue10collective6detail29Sm90TmaWarpSpecializedAdapterINS1H_15DefaultEpilogueISK_SL_SL_NS1G_6thread17LinearCombinationISK_Li1EffLNS1L_9ScaleType4KindE0ELNS_15FloatRoundStyleE2ESK_EENS1_15EpilogueDefaultEEEEEvvEEEEvNT_6ParamsE,@function
        .size           _ZN7cutlass13device_kernelINS_4gemm6kernel13GemmUniversalIN4cute5tupleIJiiiiEEENS1_10collective13CollectiveMmaINS1_34MainloopSm90TmaGmmaWarpSpecializedILi3ENS5_IJNS4_1CILi2EEESB_NSA_ILi1EEEEEENS1_32KernelTmaWarpSpecializedPingpongEEENS5_IJNSA_ILi64EEENSA_ILi256EEENSA_ILi128EEEEEENS_10bfloat16_tENS5_IJlSC_lEEESK_SL_NS4_8TiledMMAINS4_8MMA_AtomIJNS4_4SM904GMMA28MMA_64x256x16_F32BF16BF16_SSILNSP_5MajorE0ELSR_0ELNSP_7ScaleInE1ELSS_1EEEEEENS4_6LayoutINS5_IJSC_SC_SC_EEENS5_IJNSA_ILi0EEESX_SX_EEEEENS5_IJNS4_10UnderscoreES10_S10_EEEEENS4_23SM90_TMA_LOAD_MULTICASTENS4_14ComposedLayoutINS4_7SwizzleILi3ELi4ELi3EEENS4_18smem_ptr_flag_bitsILi16EEENSV_INS5_IJNSA_ILi8EEESG_EEENS5_IJSG_SC_EEEEEEEvNS4_8identityES13_S1D_vS1E_EENS_8epilogue10collective6detail29Sm90TmaWarpSpecializedAdapterINS1H_15DefaultEpilogueISK_SL_SL_NS1G_6thread17LinearCombinationISK_Li1EffLNS1L_9ScaleType4KindE0ELNS_15FloatRoundStyleE2ESK_EENS1_15EpilogueDefaultEEEEEvvEEEEvNT_6ParamsE,(.L_x_327 - _ZN7cutlass13device_kernelINS_4gemm6kernel13GemmUniversalIN4cute5tupleIJiiiiEEENS1_10collective13CollectiveMmaINS1_34MainloopSm90TmaGmmaWarpSpecializedILi3ENS5_IJNS4_1CILi2EEESB_NSA_ILi1EEEEEENS1_32KernelTmaWarpSpecializedPingpongEEENS5_IJNSA_ILi64EEENSA_ILi256EEENSA_ILi128EEEEEENS_10bfloat16_tENS5_IJlSC_lEEESK_SL_NS4_8TiledMMAINS4_8MMA_AtomIJNS4_4SM904GMMA28MMA_64x256x16_F32BF16BF16_SSILNSP_5MajorE0ELSR_0ELNSP_7ScaleInE1ELSS_1EEEEEENS4_6LayoutINS5_IJSC_SC_SC_EEENS5_IJNSA_ILi0EEESX_SX_EEEEENS5_IJNS4_10UnderscoreES10_S10_EEEEENS4_23SM90_TMA_LOAD_MULTICASTENS4_14ComposedLayoutINS4_7SwizzleILi3ELi4ELi3EEENS4_18smem_ptr_flag_bitsILi16EEENSV_INS5_IJNSA_ILi8EEESG_EEENS5_IJSG_SC_EEEEEEEvNS4_8identityES13_S1D_vS1E_EENS_8epilogue10collective6detail29Sm90TmaWarpSpecializedAdapterINS1H_15DefaultEpilogueISK_SL_SL_NS1G_6thread17LinearCombinationISK_Li1EffLNS1L_9ScaleType4KindE0ELNS_15FloatRoundStyleE2ESK_EENS1_15EpilogueDefaultEEEEEvvEEEEvNT_6ParamsE)
        .other          _ZN7cutlass13device_kernelINS_4gemm6kernel13GemmUniversalIN4cute5tupleIJiiiiEEENS1_10collective13CollectiveMmaINS1_34MainloopSm90TmaGmmaWarpSpecializedILi3ENS5_IJNS4_1CILi2EEESB_NSA_ILi1EEEEEENS1_32KernelTmaWarpSpecializedPingpongEEENS5_IJNSA_ILi64EEENSA_ILi256EEENSA_ILi128EEEEEENS_10bfloat16_tENS5_IJlSC_lEEESK_SL_NS4_8TiledMMAINS4_8MMA_AtomIJNS4_4SM904GMMA28MMA_64x256x16_F32BF16BF16_SSILNSP_5MajorE0ELSR_0ELNSP_7ScaleInE1ELSS_1EEEEEENS4_6LayoutINS5_IJSC_SC_SC_EEENS5_IJNSA_ILi0EEESX_SX_EEEEENS5_IJNS4_10UnderscoreES10_S10_EEEEENS4_23SM90_TMA_LOAD_MULTICASTENS4_14ComposedLayoutINS4_7SwizzleILi3ELi4ELi3EEENS4_18smem_ptr_flag_bitsILi16EEENSV_INS5_IJNSA_ILi8EEESG_EEENS5_IJSG_SC_EEEEEEEvNS4_8identityES13_S1D_vS1E_EENS_8epilogue10collective6detail29Sm90TmaWarpSpecializedAdapterINS1H_15DefaultEpilogueISK_SL_SL_NS1G_6thread17LinearCombinationISK_Li1EffLNS1L_9ScaleType4KindE0ELNS_15FloatRoundStyleE2ESK_EENS1_15EpilogueDefaultEEEEEvvEEEEvNT_6ParamsE,@"STO_CUDA_ENTRY STV_DEFAULT"
_ZN7cutlass13device_kernelINS_4gemm6kernel13GemmUniversalIN4cute5tupleIJiiiiEEENS1_10collective13CollectiveMmaINS1_34MainloopSm90TmaGmmaWarpSpecializedILi3ENS5_IJNS4_1CILi2EEESB_NSA_ILi1EEEEEENS1_32KernelTmaWarpSpecializedPingpongEEENS5_IJNSA_ILi64EEENSA_ILi256EEENSA_ILi128EEEEEENS_10bfloat16_tENS5_IJlSC_lEEESK_SL_NS4_8TiledMMAINS4_8MMA_AtomIJNS4_4SM904GMMA28MMA_64x256x16_F32BF16BF16_SSILNSP_5MajorE0ELSR_0ELNSP_7ScaleInE1ELSS_1EEEEEENS4_6LayoutINS5_IJSC_SC_SC_EEENS5_IJNSA_ILi0EEESX_SX_EEEEENS5_IJNS4_10UnderscoreES10_S10_EEEEENS4_23SM90_TMA_LOAD_MULTICASTENS4_14ComposedLayoutINS4_7SwizzleILi3ELi4ELi3EEENS4_18smem_ptr_flag_bitsILi16EEENSV_INS5_IJNSA_ILi8EEESG_EEENS5_IJSG_SC_EEEEEEEvNS4_8identityES13_S1D_vS1E_EENS_8epilogue10collective6detail29Sm90TmaWarpSpecializedAdapterINS1H_15DefaultEpilogueISK_SL_SL_NS1G_6thread17LinearCombinationISK_Li1EffLNS1L_9ScaleType4KindE0ELNS_15FloatRoundStyleE2ESK_EENS1_15EpilogueDefaultEEEEEvvEEEEvNT_6ParamsE:
[----:B------:R-:W0:Y:S02]  /*0000*/  LDC R1, c[0x0][0x28] ;  /* 0x00000a00ff017b82 */ /* 0x000e240000000800 */
[----:B0-----:R-:W-:Y:S01]  /*0010*/  VIADD R1, R1, 0xfffffff8 ;  /* 0xfffffff801017836 */ /* 0x001fe20000000000 */
[----:B------:R-:W0:Y:S01]  /*0020*/  S2R R4, SR_TID.X ;  /* 0x0000000000047919 */ /* 0x000e220000002100 */
[----:B------:R-:W-:Y:S01]  /*0030*/  ELECT P0, URZ, PT ;  /* 0x00000000003f782f */ /* 0x000fe20003800000 */
[----:B------:R-:W-:Y:S01]  /*0040*/  BSSY B0, `(.L_x_0) ;  /* 0x000000f000007945 */ /* 0x000fe20003800000 */
[--C-:B0-----:R-:W-:Y:S02]  /*0050*/  SHF.R.U32.HI R2, RZ, 0x5, R4.reuse ;  /* 0x00000005ff027819 */ /* 0x101fe40000011604 */
[----:B------:R-:W-:-:S03]  /*0060*/  SHF.R.U32.HI R7, RZ, 0x7, R4 ;  /* 0x00000007ff077819 */ /* 0x000fc60000011604 */
[----:B------:R-:W0:Y:S04]  /*0070*/  SHFL.IDX PT, R5, R2, RZ, 0x1f ;  /* 0x00001fff02057589 */ /* 0x000e2800000e0000 */
[----:B------:R1:W2:Y:S01]  /*0080*/  SHFL.IDX PT, R10, R7, RZ, 0x1f ;  /* 0x00001fff070a7589 */ /* 0x0002a200000e0000 */
[----:B0-----:R-:W-:-:S13]  /*0090*/  ISETP.NE.OR P0, PT, R5, RZ, !P0 ;  /* 0x000000ff0500720c */ /* 0x001fda0004705670 */
[----:B-12---:R-:W-:Y:S05]  /*00a0*/  @P0 BRA `(.L_x_1) ;  /* 0x0000000000200947 */ /* 0x006fea0003800000 */
[----:B------:R-:W-:Y:S02]  /*00b0*/  ULDC.64 UR4, c[0x0][0x198] ;  /* 0x0000660000047ab9 */ /* 0x000fe40000000a00 */
[----:B------:R-:W-:Y:S02]  /*00c0*/  UIADD3 UR6, UP0, UR4, 0xf0, URZ ;  /* 0x000000f004067890 */ /* 0x000fe4000ff1e03f */
[----:B------:R-:W-:Y:S02]  /*00d0*/  UIADD3 UR4, UP1, UR4, 0x1f0, URZ ;  /* 0x000001f004047890 */ /* 0x000fe4000ff3e03f */
[----:B------:R-:W-:Y:S02]  /*00e0*/  UIADD3.X UR7, URZ, UR5, URZ, UP0, !UPT ;  /* 0x000000053f077290 */ /* 0x000fe400087fe43f */
[----:B------:R-:W-:-:S07]  /*00f0*/  UIADD3.X UR5, URZ, UR5, URZ, UP1, !UPT ;  /* 0x000000053f057290 */ /* 0x000fce0008ffe43f */
[----:B------:R0:W-:Y:S02]  /*0100*/  UTMACCTL.PF [UR6] ;  /* 0x00000000060079b9 */ /* 0x0001e40008040000 */
[----:B------:R0:W-:Y:S02]  /*0110*/  UTMACCTL.PF [UR4] ;  /* 0x00000000040079b9 */ /* 0x0001e40008040000 */
[----:B0-----:R-:W-:Y:S01]  /*0120*/  NOP ;  /* 0x0000000000007918 */ /* 0x001fe20000000000 */
.L_x_1:
[----:B------:R-:W-:Y:S05]  /*0130*/  BSYNC B0 ;  /* 0x0000000000007941 */ /* 0x000fea0003800000 */
.L_x_0:
[----:B------:R-:W0:Y:S01]  /*0140*/  SHFL.IDX PT, R8, R2, RZ, 0x1f ;  /* 0x00001fff02087589 */ /* 0x000e2200000e0000 */
[----:B------:R-:W-:-:S04]  /*0150*/  SHF.R.S32.HI R3, RZ, 0x1f, R4 ;  /* 0x0000001fff037819 */ /* 0x000fc80000011404 */
[----:B------:R-:W-:Y:S02]  /*0160*/  LEA.HI R3, R3, R4, RZ, 0x7 ;  /* 0x0000000403037211 */ /* 0x000fe400078f38ff */
[----:B0-----:R-:W-:-:S13]  /*0170*/  ISETP.NE.AND P0, PT, R8, RZ, PT ;  /* 0x000000ff0800720c */ /* 0x001fda0003f05270 */
[----:B------:R-:W-:Y:S05]  /*0180*/  @P0 BRA `(.L_x_2) ;  /* 0x0000000000500947 */ /* 0x000fea0003800000 */
[----:B------:R-:W0:Y:S01]  /*0190*/  S2UR UR8, SR_CgaCtaId ;  /* 0x00000000000879c3 */ /* 0x000e220000008800 */
[----:B------:R-:W-:Y:S01]  /*01a0*/  UMOV UR4, 0x400 ;  /* 0x0000040000047882 */ /* 0x000fe20000000000 */
[----:B------:R-:W-:Y:S01]  /*01b0*/  UMOV UR5, 0x1 ;  /* 0x0000000100057882 */ /* 0x000fe20000000000 */
[----:B------:R-:W-:Y:S01]  /*01c0*/  UMOV UR6, 0x3 ;  /* 0x0000000300067882 */ /* 0x000fe20000000000 */
[----:B------:R-:W-:Y:S01]  /*01d0*/  ELECT P0, URZ, PT ;  /* 0x00000000003f782f */ /* 0x000fe20003800000 */
[----:B------:R-:W-:-:S04]  /*01e0*/  UIADD3 UR6, -UR6, 0x100000, URZ ;  /* 0x0010000006067890 */ /* 0x000fc8000fffe13f */
[----:B------:R-:W-:Y:S02]  /*01f0*/  USHF.L.U32 UR7, UR6, 0xb, URZ ;  /* 0x0000000b06077899 */ /* 0x000fe4000800063f */
[----:B------:R-:W-:Y:S02]  /*0200*/  USHF.L.U32 UR6, UR6, 0x1, URZ ;  /* 0x0000000106067899 */ /* 0x000fe4000800063f */
[----:B0-----:R-:W-:Y:S02]  /*0210*/  ULEA UR8, UR8, UR4, 0x18 ;  /* 0x0000000408087291 */ /* 0x001fe4000f8ec03f */
[----:B------:R-:W-:-:S04]  /*0220*/  UIADD3 UR4, -UR5, 0x100000, URZ ;  /* 0x0010000005047890 */ /* 0x000fc8000fffe13f */
[----:B------:R-:W-:Y:S02]  /*0230*/  USHF.L.U32 UR5, UR4, 0xb, URZ ;  /* 0x0000000b04057899 */ /* 0x000fe4000800063f */
[----:B------:R-:W-:Y:S01]  /*0240*/  USHF.L.U32 UR4, UR4, 0x1, URZ ;  /* 0x0000000104047899 */ /* 0x000fe2000800063f */
[----:B------:R-:W0:Y:S11]  /*0250*/  FENCE.VIEW.ASYNC.S ;  /* 0x00000000000073c6 */ /* 0x000e360000000000 */
[----:B0-----:R0:W1:Y:S01]  /*0260*/  SYNCS.EXCH.64 URZ, [UR8], UR4 ;  /* 0x00000004083f75b2 */ /* 0x0010620008000100 */
[----:B------:R0:W2:Y:S01]  /*0270*/  SYNCS.EXCH.64 URZ, [UR8+0x18], UR6 ;  /* 0x00001806083f75b2 */ /* 0x0000a20008000100 */
[----:B------:R0:W3:Y:S01]  /*0280*/  SYNCS.EXCH.64 URZ, [UR8+0x8], UR4 ;  /* 0x00000804083f75b2 */ /* 0x0000e20008000100 */
[----:B------:R0:W4:Y:S01]  /*0290*/  SYNCS.EXCH.64 URZ, [UR8+0x20], UR6 ;  /* 0x00002006083f75b2 */ /* 0x0001220008000100 */
[----:B------:R0:W0:Y:S01]  /*02a0*/  SYNCS.EXCH.64 URZ, [UR8+0x10], UR4 ;  /* 0x00001004083f75b2 */ /* 0x0000220008000100 */
[----:B------:R0:W0:Y:S01]  /*02b0*/  SYNCS.EXCH.64 URZ, [UR8+0x28], UR6 ;  /* 0x00002806083f75b2 */ /* 0x0000220008000100 */
[----:B------:R-:W-:Y:S01]  /*02c0*/  NOP ;  /* 0x0000000000007918 */ /* 0x000fe20000000000 */
.L_x_2:
[----:B------:R-:W5:Y:S01]  /*02d0*/  SHFL.IDX PT, R13, R2, RZ, 0x1f ;  /* 0x00001fff020d7589 */ /* 0x000f6200000e0000 */
[----:B------:R-:W1:Y:S01]  /*02e0*/  S2UR UR12, SR_CTAID.X ;  /* 0x00000000000c79c3 */ /* 0x000e620000002500 */
[----:B------:R-:W-:Y:S02]  /*02f0*/  LOP3.LUT R3, R3, 0xffffff80, RZ, 0xc0, !PT ;  /* 0xffffff8003037812 */ /* 0x000fe400078ec0ff */
[----:B------:R-:W-:Y:S01]  /*0300*/  ELECT P0, URZ, PT ;  /* 0x00000000003f782f */ /* 0x000fe20003800000 */
[----:B------:R2:W3:Y:S01]  /*0310*/  SHFL.IDX PT, R12, R2, RZ, 0x1f ;  /* 0x00001fff020c7589 */ /* 0x0004e200000e0000 */
[----:B------:R-:W-:Y:S01]  /*0320*/  ELECT P1, URZ, PT ;  /* 0x00000000003f782f */ /* 0x000fe20003820000 */
[----:B------:R-:W-:Y:S01]  /*0330*/  NOP ;  /* 0x0000000000007918 */ /* 0x000fe20000000000 */
[----:B------:R-:W-:Y:S01]  /*0340*/  IMAD.IADD R3, R4, 0x1, -R3 ;  /* 0x0000000104037824 */ /* 0x000fe200078e0a03 */
[----:B------:R-:W4:Y:S01]  /*0350*/  S2R R6, SR_CTAID.Y ;  /* 0x0000000000067919 */ /* 0x000f220000002600 */
[----:B0-----:R-:W-:Y:S01]  /*0360*/  ULDC UR4, c[0x0][0x150] ;  /* 0x0000540000047ab9 */ /* 0x001fe20000000800 */
[----:B------:R-:W0:Y:S01]  /*0370*/  LDC R14, c[0x0][0x144] ;  /* 0x00005100ff0e7b82 */ /* 0x000e220000000800 */
[----:B------:R-:W-:Y:S01]  /*0380*/  UMOV UR11, 0x80 ;  /* 0x00000080000b7882 */ /* 0x000fe20000000000 */
[----:B------:R-:W-:Y:S01]  /*0390*/  SHF.R.S32.HI R0, RZ, 0x1f, R3 ;  /* 0x0000001fff007819 */ /* 0x000fe20000011403 */
[----:B------:R-:W-:Y:S01]  /*03a0*/  NOP ;  /* 0x0000000000007918 */ /* 0x000fe20000000000 */
[C---:B------:R-:W-:Y:S01]  /*03b0*/  VIADD R35, R10.reuse, 0xffffffff ;  /* 0xffffffff0a237836 */ /* 0x040fe20000000000 */
[----:B------:R-:W-:Y:S01]  /*03c0*/  ISETP.NE.AND P4, PT, R10, RZ, PT ;  /* 0x000000ff0a00720c */ /* 0x000fe20003f85270 */
[----:B------:R-:W-:Y:S01]  /*03d0*/  IMAD.MOV.U32 R153, RZ, RZ, 0x1 ;  /* 0x00000001ff997424 */ /* 0x000fe200078e00ff */
[----:B------:R-:W-:Y:S01]  /*03e0*/  LEA.HI R9, R0, R3, RZ, 0x3 ;  /* 0x0000000300097211 */ /* 0x000fe200078f18ff */
[----:B------:R-:W0:Y:S01]  /*03f0*/  LDC R15, c[0x0][0x140] ;  /* 0x00005000ff0f7b82 */ /* 0x000e220000000800 */
[----:B------:R-:W-:-:S02]  /*0400*/  ISETP.GE.U32.AND P6, PT, R35, 0x2, PT ;  /* 0x000000022300780c */ /* 0x000fc40003fc6070 */
[--C-:B------:R-:W-:Y:S02]  /*0410*/  SHF.R.S32.HI R11, RZ, 0x3, R9.reuse ;  /* 0x00000003ff0b7819 */ /* 0x100fe40000011409 */
[----:B--2---:R-:W-:Y:S02]  /*0420*/  SHF.R.S32.HI R2, RZ, 0x1f, R9 ;  /* 0x0000001fff027819 */ /* 0x004fe40000011409 */
[----:B------:R-:W-:Y:S01]  /*0430*/  SHF.R.S32.HI R9, RZ, 0x1f, R8 ;  /* 0x0000001fff097819 */ /* 0x000fe20000011408 */
[----:B------:R-:W2:Y:S01]  /*0440*/  LDC R25, c[0x0][0x148] ;  /* 0x00005200ff197b82 */ /* 0x000ea20000000800 */
[----:B-----5:R-:W-:Y:S02]  /*0450*/  ISETP.NE.OR P0, PT, R13, RZ, !P0 ;  /* 0x000000ff0d00720c */ /* 0x020fe40004705670 */
[----:B-1----:R-:W-:Y:S02]  /*0460*/  I2FP.F32.U32 R13, UR12 ;  /* 0x0000000c000d7c45 */ /* 0x002fe40008201000 */
[----:B------:R-:W-:-:S02]  /*0470*/  LEA.HI R2, R2, R11, RZ, 0x2 ;  /* 0x0000000b02027211 */ /* 0x000fc400078f10ff */
[----:B------:R-:W-:Y:S01]  /*0480*/  LEA.HI R9, R9, R8, RZ, 0x2 ;  /* 0x0000000809097211 */ /* 0x000fe200078f10ff */
[----:B------:R-:W-:Y:S01]  /*0490*/  FMUL R13, R13, UR4 ;  /* 0x000000040d0d7c20 */ /* 0x000fe20008400000 */
[----:B---3--:R-:W-:Y:S01]  /*04a0*/  ISETP.NE.OR P1, PT, R12, RZ, !P1 ;  /* 0x000000ff0c00720c */ /* 0x008fe20004f25670 */
[----:B------:R-:W-:Y:S01]  /*04b0*/  ULDC UR4, c[0x0][0x154] ;  /* 0x0000550000047ab9 */ /* 0x000fe20000000800 */
[----:B------:R-:W-:Y:S02]  /*04c0*/  LOP3.LUT R12, R2, 0xfffffffc, RZ, 0xc0, !PT ;  /* 0xfffffffc020c7812 */ /* 0x000fe400078ec0ff */
[----:B------:R-:W-:Y:S01]  /*04d0*/  LOP3.LUT R9, R9, 0x3ffffffc, RZ, 0xc0, !PT ;  /* 0x3ffffffc09097812 */ /* 0x000fe200078ec0ff */
[----:B------:R-:W1:Y:S01]  /*04e0*/  F2I.U32.TRUNC.NTZ R13, R13 ;  /* 0x0000000d000d7305 */ /* 0x000e62000020f000 */
[----:B------:R-:W-:Y:S01]  /*04f0*/  SHF.R.S32.HI R2, RZ, 0x1f, R5 ;  /* 0x0000001fff027819 */ /* 0x000fe20000011405 */
[----:B------:R-:W-:Y:S01]  /*0500*/  IMAD.IADD R12, R11, 0x1, -R12 ;  /* 0x000000010b0c7824 */ /* 0x000fe200078e0a0c */
[----:B------:R-:W-:Y:S01]  /*0510*/  VOTEU.ALL UP1, P0 ;  /* 0x00000000003f7886 */ /* 0x000fe20000020000 */
[----:B------:R-:W-:Y:S01]  /*0520*/  IMAD.IADD R9, R8, 0x1, -R9 ;  /* 0x0000000108097824 */ /* 0x000fe200078e0a09 */
[----:B------:R-:W-:Y:S01]  /*0530*/  LEA.HI R2, R2, R5, RZ, 0x2 ;  /* 0x0000000502027211 */ /* 0x000fe200078f10ff */
[----:B------:R-:W-:Y:S01]  /*0540*/  VOTEU.ALL UP0, P0 ;  /* 0x00000000003f7886 */ /* 0x000fe20000000000 */
[----:B----4-:R-:W-:Y:S01]  /*0550*/  I2FP.F32.U32 R8, R6 ;  /* 0x0000000600087245 */ /* 0x010fe20000201000 */
[----:B------:R-:W-:Y:S01]  /*0560*/  IMAD R9, R9, 0x4, R12 ;  /* 0x0000000409097824 */ /* 0x000fe200078e020c */
[----:B------:R-:W-:Y:S01]  /*0570*/  LOP3.LUT R2, R2, 0xfffffffc, RZ, 0xc0, !PT ;  /* 0xfffffffc02027812 */ /* 0x000fe200078ec0ff */
[----:B------:R-:W-:Y:S01]  /*0580*/  VOTEU.ALL UP2, P1 ;  /* 0x00000000003f7886 */ /* 0x000fe20000840000 */
[----:B------:R-:W3:Y:S01]  /*0590*/  @!UP1 S2UR UR7, SR_CgaCtaId ;  /* 0x00000000000799c3 */ /* 0x000ee20000008800 */
[----:B------:R-:W-:Y:S01]  /*05a0*/  FMUL R8, R8, UR4 ;  /* 0x0000000408087c20 */ /* 0x000fe20008400000 */
[----:B------:R-:W-:Y:S01]  /*05b0*/  IMAD.SHL.U32 R152, R9, 0x4, RZ ;  /* 0x0000000409987824 */ /* 0x000fe200078e00ff */
[----:B------:R-:W-:Y:S01]  /*05c0*/  UMOV UR4, 0x20 ;  /* 0x0000002000047882 */ /* 0x000fe20000000000 */
[----:B------:R-:W-:Y:S01]  /*05d0*/  IMAD.IADD R5, R5, 0x1, -R2 ;  /* 0x0000000105057824 */ /* 0x000fe200078e0a02 */
[----:B------:R-:W-:Y:S01]  /*05e0*/  LEA.HI R2, R9, R9, RZ, 0x1 ;  /* 0x0000000909027211 */ /* 0x000fe200078f08ff */
[----:B-1----:R-:W-:Y:S01]  /*05f0*/  IMAD.MOV R13, RZ, RZ, -R13 ;  /* 0x000000ffff0d7224 */ /* 0x002fe200078e0a0d */
[----:B------:R-:W1:Y:S01]  /*0600*/  F2I.U32.TRUNC.NTZ R8, R8 ;  /* 0x0000000800087305 */ /* 0x000e62000020f000 */
[----:B------:R-:W4:Y:S01]  /*0610*/  @!UP2 S2UR UR10, SR_CgaCtaId ;  /* 0x00000000000aa9c3 */ /* 0x000f220000008800 */
[----:B------:R-:W-:Y:S01]  /*0620*/  LOP3.LUT R2, R2, 0xfffffffe, RZ, 0xc0, !PT ;  /* 0xfffffffe02027812 */ /* 0x000fe200078ec0ff */
[----:B0-----:R-:W-:Y:S01]  /*0630*/  IMAD R21, R14, R13, UR12 ;  /* 0x0000000c0e157e24 */ /* 0x001fe2000f8e020d */
[----:B------:R-:W-:Y:S01]  /*0640*/  @!UP1 UMOV UR6, 0x400 ;  /* 0x0000040000069882 */ /* 0x000fe20000000000 */
[----:B------:R-:W-:-:S04]  /*0650*/  @!UP1 UIADD3 UR4, -UR4, 0x100000, URZ ;  /* 0x0010000004049890 */ /* 0x000fc8000fffe13f */
[----:B------:R-:W-:Y:S02]  /*0660*/  @!UP1 USHF.L.U32 UR5, UR4, 0xb, URZ ;  /* 0x0000000b04059899 */ /* 0x000fe4000800063f */
[----:B------:R-:W-:Y:S01]  /*0670*/  @!UP1 USHF.L.U32 UR4, UR4, 0x1, URZ ;  /* 0x0000000104049899 */ /* 0x000fe2000800063f */
[C---:B------:R-:W-:Y:S01]  /*0680*/  LOP3.LUT R152, R9.reuse, 0xc, R152, 0x78, !PT ;  /* 0x0000000c09987812 */ /* 0x040fe200078e7898 */
[----:B------:R-:W-:Y:S01]  /*0690*/  IMAD.IADD R2, R9, 0x1, -R2 ;  /* 0x0000000109027824 */ /* 0x000fe200078e0a02 */
[----:B------:R-:W-:Y:S01]  /*06a0*/  @!UP2 UMOV UR9, 0x400 ;  /* 0x000004000009a882 */ /* 0x000fe20000000000 */
[----:B------:R-:W-:Y:S01]  /*06b0*/  VOTEU.ALL UP3, P1 ;  /* 0x00000000003f7886 */ /* 0x000fe20000860000 */
[----:B------:R-:W-:Y:S01]  /*06c0*/  VOTEU.ALL UP4, P1 ;  /* 0x00000000003f7886 */ /* 0x000fe20000880000 */
[----:B------:R-:W-:Y:S01]  /*06d0*/  VOTEU.ALL UP5, P1 ;  /* 0x00000000003f7886 */ /* 0x000fe200008a0000 */
[----:B------:R-:W-:Y:S01]  /*06e0*/  ISETP.NE.AND P3, PT, R2, R21, PT ;  /* 0x000000150200720c */ /* 0x000fe20003f65270 */
[----:B------:R0:W0:Y:S01]  /*06f0*/  SHFL.IDX PT, R14, R7, RZ, 0x1f ;  /* 0x00001fff070e7589 */ /* 0x00002200000e0000 */
[----:B------:R-:W-:Y:S01]  /*0700*/  ISETP.EQ.U32.AND P2, PT, R15, 0x1, PT ;  /* 0x000000010f00780c */ /* 0x000fe20003f42070 */
[----:B-1----:R-:W-:Y:S01]  /*0710*/  IMAD.MOV R20, RZ, RZ, -R8 ;  /* 0x000000ffff147224 */ /* 0x002fe200078e0a08 */
[----:B---3--:R-:W-:-:S02]  /*0720*/  @!UP1 ULEA UR8, UR7, UR6, 0x18 ;  /* 0x0000000607089291 */ /* 0x008fc4000f8ec03f */
[----:B------:R-:W-:-:S04]  /*0730*/  @!UP2 UIADD3 UR6, -UR11, 0x100000, URZ ;  /* 0x001000000b06a890 */ /* 0x000fc8000fffe13f */
[----:B------:R-:W-:Y:S02]  /*0740*/  @!UP2 USHF.L.U32 UR7, UR6, 0xb, URZ ;  /* 0x0000000b0607a899 */ /* 0x000fe4000800063f */
[----:B------:R-:W-:Y:S01]  /*0750*/  @!UP2 USHF.L.U32 UR6, UR6, 0x1, URZ ;  /* 0x000000010606a899 */ /* 0x000fe2000800063f */
[----:B--2---:R-:W-:Y:S01]  /*0760*/  IMAD R9, R25, R20, R6 ;  /* 0x0000001419097224 */ /* 0x004fe200078e0206 */
[----:B------:R-:W-:Y:S01]  /*0770*/  VOTEU.ALL UP1, P0 ;  /* 0x00000000003f7886 */ /* 0x000fe20000020000 */
[----:B------:R-:W-:Y:S01]  /*0780*/  LOP3.LUT P0, RZ, R3, 0x7, RZ, 0xc0, !PT ;  /* 0x0000000703ff7812 */ /* 0x000fe2000780c0ff */
[----:B----4-:R-:W-:Y:S01]  /*0790*/  @!UP2 ULEA UR9, UR10, UR9, 0x18 ;  /* 0x000000090a09a291 */ /* 0x010fe2000f8ec03f */
[----:B------:R-:W-:Y:S01]  /*07a0*/  @P3 LEA.HI R2, R152, R152, RZ, 0x1 ;  /* 0x0000009898023211 */ /* 0x000fe200078f08ff */
[----:B------:R-:W-:Y:S01]  /*07b0*/  VOTEU.ALL UP2, P1 ;  /* 0x00000000003f7886 */ /* 0x000fe20000840000 */
[----:B------:R-:W-:Y:S01]  /*07c0*/  ISETP.NE.AND P1, PT, R5, 0x3, PT ;  /* 0x000000030500780c */ /* 0x000fe20003f25270 */
[----:B------:R-:W1:Y:S02]  /*07d0*/  FENCE.VIEW.ASYNC.S ;  /* 0x00000000000073c6 */ /* 0x000e640000000000 */
[----:B-1----:R1:W2:Y:S01]  /*07e0*/  @!UP0 SYNCS.EXCH.64 URZ, [UR8+0x60], UR4 ;  /* 0x00006004083f85b2 */ /* 0x0022a20008000100 */
[----:B------:R-:W-:-:S02]  /*07f0*/  @P3 SHF.R.S32.HI R2, RZ, 0x1, R2 ;  /* 0x00000001ff023819 */ /* 0x000fc40000011402 */
[----:B------:R-:W-:Y:S02]  /*0800*/  ISETP.EQ.OR P1, PT, R5, RZ, !P1 ;  /* 0x000000ff0500720c */ /* 0x000fe40004f22670 */
[----:B------:R-:W-:Y:S02]  /*0810*/  @P3 ISETP.NE.AND P5, PT, R2, R9, PT ;  /* 0x000000090200320c */ /* 0x000fe40003fa5270 */
[----:B------:R-:W-:Y:S02]  /*0820*/  ISETP.LT.U32.AND P0, PT, R152, 0x4, !P0 ;  /* 0x000000049800780c */ /* 0x000fe40004701070 */
[----:B------:R-:W-:Y:S02]  /*0830*/  ISETP.EQ.AND P1, PT, R10, RZ, P1 ;  /* 0x000000ff0a00720c */ /* 0x000fe40000f22270 */
[----:B------:R-:W-:Y:S02]  /*0840*/  SEL R2, RZ, 0x1, !P0 ;  /* 0x00000001ff027807 */ /* 0x000fe40004000000 */
[----:B------:R-:W-:-:S02]  /*0850*/  @P3 SEL R153, RZ, 0x1, P5 ;  /* 0x00000001ff993807 */ /* 0x000fc40002800000 */
[----:B------:R-:W-:Y:S01]  /*0860*/  SEL R16, RZ, 0x1, !P1 ;  /* 0x00000001ff107807 */ /* 0x000fe20004800000 */
[----:B------:R1:W3:Y:S01]  /*0870*/  @!UP1 SYNCS.EXCH.64 URZ, [UR8+0x68], UR4 ;  /* 0x00006804083f95b2 */ /* 0x0002e20008000100 */
[----:B------:R-:W-:Y:S01]  /*0880*/  NOP ;  /* 0x0000000000007918 */ /* 0x000fe20000000000 */
[----:B------:R-:W-:Y:S02]  /*0890*/  LOP3.LUT R153, R153, R2, RZ, 0xc0, !PT ;  /* 0x0000000299997212 */ /* 0x000fe400078ec0ff */
[----:B------:R-:W-:Y:S01]  /*08a0*/  SEL R16, R16, 0x2, P6 ;  /* 0x0000000210107807 */ /* 0x000fe20003000000 */
[----:B------:R1:W4:Y:S01]  /*08b0*/  @!UP2 SYNCS.EXCH.64 URZ, [UR9+0x40], UR6 ;  /* 0x00004006093fa5b2 */ /* 0x0003220008000100 */
[----:B------:R1:W0:Y:S01]  /*08c0*/  @!UP3 SYNCS.EXCH.64 URZ, [UR9+0x48], UR6 ;  /* 0x00004806093fb5b2 */ /* 0x0002220008000100 */
[----:B------:R1:W0:Y:S01]  /*08d0*/  @!UP4 SYNCS.EXCH.64 URZ, [UR9+0x50], UR6 ;  /* 0x00005006093fc5b2 */ /* 0x0002220008000100 */
[----:B------:R1:W0:Y:S01]  /*08e0*/  @!UP5 SYNCS.EXCH.64 URZ, [UR9+0x58], UR6 ;  /* 0x00005806093fd5b2 */ /* 0x0002220008000100 */
[----:B------:R-:W-:Y:S01]  /*08f0*/  NOP ;  /* 0x0000000000007918 */ /* 0x000fe20000000000 */
[----:B-12---:R-:W-:Y:S05]  /*0900*/  @!P2 BRA `(.L_x_3) ;  /* 0x000000000008a947 */ /* 0x006fea0003800000 */
[----:B0--34-:R-:W-:Y:S01]  /*0910*/  UCGABAR_ARV ;  /* 0x00000000000079c7 */ /* 0x019fe20008000000 */
[----:B------:R-:W-:Y:S05]  /*0920*/  BRA `(.L_x_4) ;  /* 0x0000000000047947 */ /* 0x000fea0003800000 */
.L_x_3:
[----:B0--34-:R-:W-:Y:S01]  /*0930*/  NOP ;  /* 0x0000000000007918 */ /* 0x019fe20000000000 */
.L_x_4:
[----:B------:R-:W-:Y:S01]  /*0940*/  ULDC.64 UR4, c[0x0][0x598] ;  /* 0x0001660000047ab9 */ /* 0x000fe20000000a00 */
[----:B------:R-:W-:Y:S01]  /*0950*/  ULDC.64 UR36, c[0x0][0x208] ;  /* 0x0000820000247ab9 */ /* 0x000fe20000000a00 */
[----:B------:R-:W-:-:S04]  /*0960*/  ISETP.NE.U32.AND P0, PT, RZ, UR4, PT ;  /* 0x00000004ff007c0c */ /* 0x000fc8000bf05070 */
[----:B------:R-:W-:-:S13]  /*0970*/  ISETP.NE.AND.EX P0, PT, RZ, UR5, PT, P0 ;  /* 0x00000005ff007c0c */ /* 0x000fda000bf05300 */
[----:B------:R-:W-:Y:S05]  /*0980*/  @!P0 BRA `(.L_x_5) ;  /* 0x00000000001c8947 */ /* 0x000fea0003800000 */
[----:B------:R-:W0:Y:S02]  /*0990*/  LDC.64 R8, c[0x0][0x598] ;  /* 0x00016600ff087b82 */ /* 0x000e240000000a00 */
[----:B0-----:R-:W2:Y:S02]  /*09a0*/  LDG.E.64 R8, desc[UR36][R8.64] ;  /* 0x0000002408087981 */ /* 0x001ea4000c1e1b00 */
[----:B--2---:R-:W-:-:S04]  /*09b0*/  ISETP.NE.U32.AND P0, PT, R8, RZ, PT ;  /* 0x000000ff0800720c */ /* 0x004fc80003f05070 */
[----:B------:R-:W-:-:S13]  /*09c0*/  ISETP.NE.AND.EX P0, PT, R9, RZ, PT, P0 ;  /* 0x000000ff0900720c */ /* 0x000fda0003f05300 */
[----:B------:R-:W-:Y:S05]  /*09d0*/  @!P0 BRA `(.L_x_5) ;  /* 0x0000000000088947 */ /* 0x000fea0003800000 */
[----:B------:R0:W5:Y:S01]  /*09e0*/  LD.E R154, desc[UR36][R8.64] ;  /* 0x00000024089a7980 */ /* 0x000162000c101900 */
[----:B------:R-:W-:Y:S05]  /*09f0*/  BRA `(.L_x_6) ;  /* 0x0000000000247947 */ /* 0x000fea0003800000 */
.L_x_5:
[----:B------:R-:W-:Y:S02]  /*0a00*/  ULDC.64 UR4, c[0x0][0x588] ;  /* 0x0001620000047ab9 */ /* 0x000fe40000000a00 */
[----:B------:R-:W-:-:S04]  /*0a10*/  ISETP.NE.U32.AND P0, PT, RZ, UR4, PT ;  /* 0x00000004ff007c0c */ /* 0x000fc8000bf05070 */
[----:B------:R-:W-:-:S13]  /*0a20*/  ISETP.NE.AND.EX P0, PT, RZ, UR5, PT, P0 ;  /* 0x00000005ff007c0c */ /* 0x000fda000bf05300 */
[----:B------:R-:W-:Y:S05]  /*0a30*/  @!P0 BRA `(.L_x_7) ;  /* 0x00000000000c8947 */ /* 0x000fea0003800000 */
[----:B------:R-:W0:Y:S02]  /*0a40*/  LDC.64 R154, c[0x0][0x588] ;  /* 0x00016200ff9a7b82 */ /* 0x000e240000000a00 */
[----:B0-----:R1:W5:Y:S01]  /*0a50*/  LDG.E R154, desc[UR36][R154.64] ;  /* 0x000000249a9a7981 */ /* 0x001362000c1e1900 */
[----:B------:R-:W-:Y:S05]  /*0a60*/  BRA `(.L_x_6) ;  /* 0x0000000000087947 */ /* 0x000fea0003800000 */
.L_x_7:
[----:B------:R-:W-:Y:S02]  /*0a70*/  ULDC UR4, c[0x0][0x580] ;  /* 0x0001600000047ab9 */ /* 0x000fe40000000800 */
[----:B------:R-:W-:-:S07]  /*0a80*/  IMAD.U32 R154, RZ, RZ, UR4 ;  /* 0x00000004ff9a7e24 */ /* 0x000fce000f8e00ff */
.L_x_6:
[----:B------:R-:W-:Y:S02]  /*0a90*/  ULDC.64 UR4, c[0x0][0x5a0] ;  /* 0x0001680000047ab9 */ /* 0x000fe40000000a00 */
[----:B------:R-:W-:-:S04]  /*0aa0*/  ISETP.NE.U32.AND P0, PT, RZ, UR4, PT ;  /* 0x00000004ff007c0c */ /* 0x000fc8000bf05070 */
[----:B------:R-:W-:-:S13]  /*0ab0*/  ISETP.NE.AND.EX P0, PT, RZ, UR5, PT, P0 ;  /* 0x00000005ff007c0c */ /* 0x000fda000bf05300 */
[----:B------:R-:W-:Y:S05]  /*0ac0*/  @!P0 BRA `(.L_x_8) ;  /* 0x00000000001c8947 */ /* 0x000fea0003800000 */
[----:B0-----:R-:W0:Y:S02]  /*0ad0*/  LDC.64 R8, c[0x0][0x5a0] ;  /* 0x00016800ff087b82 */ /* 0x001e240000000a00 */
[----:B0-----:R-:W2:Y:S02]  /*0ae0*/  LDG.E.64 R8, desc[UR36][R8.64] ;  /* 0x0000002408087981 */ /* 0x001ea4000c1e1b00 */
[----:B--2---:R-:W-:-:S04]  /*0af0*/  ISETP.NE.U32.AND P0, PT, R8, RZ, PT ;  /* 0x000000ff0800720c */ /* 0x004fc80003f05070 */
[----:B------:R-:W-:-:S13]  /*0b00*/  ISETP.NE.AND.EX P0, PT, R9, RZ, PT, P0 ;  /* 0x000000ff0900720c */ /* 0x000fda0003f05300 */
[----:B------:R-:W-:Y:S05]  /*0b10*/  @!P0 BRA `(.L_x_8) ;  /* 0x0000000000088947 */ /* 0x000fea0003800000 */
[----:B-1----:R0:W5:Y:S01]  /*0b20*/  LD.E R155, desc[UR36][R8.64] ;  /* 0x00000024089b7980 */ /* 0x002162000c101900 */
[----:B------:R-:W-:Y:S05]  /*0b30*/  BRA `(.L_x_9) ;  /* 0x0000000000247947 */ /* 0x000fea0003800000 */
.L_x_8:
[----:B------:R-:W-:Y:S02]  /*0b40*/  ULDC.64 UR4, c[0x0][0x590] ;  /* 0x0001640000047ab9 */ /* 0x000fe40000000a00 */
[----:B------:R-:W-:-:S04]  /*0b50*/  ISETP.NE.U32.AND P0, PT, RZ, UR4, PT ;  /* 0x00000004ff007c0c */ /* 0x000fc8000bf05070 */
[----:B------:R-:W-:-:S13]  /*0b60*/  ISETP.NE.AND.EX P0, PT, RZ, UR5, PT, P0 ;  /* 0x00000005ff007c0c */ /* 0x000fda000bf05300 */
[----:B------:R-:W-:Y:S05]  /*0b70*/  @!P0 BRA `(.L_x_10) ;  /* 0x00000000000c8947 */ /* 0x000fea0003800000 */
[----:B0-----:R-:W1:Y:S02]  /*0b80*/  LDC.64 R8, c[0x0][0x590] ;  /* 0x00016400ff087b82 */ /* 0x001e640000000a00 */
[----:B-1----:R1:W5:Y:S01]  /*0b90*/  LDG.E R155, desc[UR36][R8.64] ;  /* 0x00000024089b7981 */ /* 0x002362000c1e1900 */
[----:B------:R-:W-:Y:S05]  /*0ba0*/  BRA `(.L_x_9) ;  /* 0x0000000000087947 */ /* 0x000fea0003800000 */
.L_x_10:
[----:B------:R-:W-:Y:S02]  /*0bb0*/  ULDC UR4, c[0x0][0x584] ;  /* 0x0001610000047ab9 */ /* 0x000fe40000000800 */
[----:B-1----:R-:W-:-:S07]  /*0bc0*/  IMAD.U32 R155, RZ, RZ, UR4 ;  /* 0x00000004ff9b7e24 */ /* 0x002fce000f8e00ff */
.L_x_9:
[----:B------:R-:W2:Y:S01]  /*0bd0*/  LDC R2, c[0x0][0x65c] ;  /* 0x00019700ff027b82 */ /* 0x000ea20000000800 */
[----:B------:R-:W-:Y:S01]  /*0be0*/  ULDC UR6, c[0x0][0x28c] ;  /* 0x0000a30000067ab9 */ /* 0x000fe20000000800 */
[----:B------:R-:W-:Y:S01]  /*0bf0*/  ISETP.NE.AND P0, PT, R10, 0x2, PT ;  /* 0x000000020a00780c */ /* 0x000fe20003f05270 */
[----:B------:R-:W-:Y:S01]  /*0c00*/  UIADD3 UR6, UR6, 0x7f, URZ ;  /* 0x0000007f06067890 */ /* 0x000fe2000fffe03f */
[----:B01----:R-:W-:Y:S01]  /*0c10*/  IMAD.U32 R8, RZ, RZ, UR12 ;  /* 0x0000000cff087e24 */ /* 0x003fe2000f8e00ff */
[----:B------:R-:W-:Y:S01]  /*0c20*/  UMOV UR38, URZ ;  /* 0x0000003f00267c82 */ /* 0x000fe20008000000 */
[----:B------:R-:W-:Y:S01]  /*0c30*/  IMAD.MOV.U32 R9, RZ, RZ, RZ ;  /* 0x000000ffff097224 */ /* 0x000fe200078e00ff */
[----:B------:R-:W-:Y:S01]  /*0c40*/  USHF.R.S32.HI UR7, URZ, 0x1f, UR6 ;  /* 0x0000001f3f077899 */ /* 0x000fe20008011406 */
[----:B------:R-:W-:Y:S01]  /*0c50*/  UMOV UR39, URZ ;  /* 0x0000003f00277c82 */ /* 0x000fe20008000000 */
[----:B------:R-:W-:Y:S02]  /*0c60*/  ULDC.64 UR8, c[0x0][0x650] ;  /* 0x0001940000087ab9 */ /* 0x000fe40000000a00 */
[----:B------:R-:W-:-:S04]  /*0c70*/  ULEA.HI UR7, UR7, UR6, URZ, 0x7 ;  /* 0x0000000607077291 */ /* 0x000fc8000f8f383f */
[----:B------:R-:W-:Y:S01]  /*0c80*/  USHF.R.S32.HI UR40, URZ, 0x7, UR7 ;  /* 0x000000073f287899 */ /* 0x000fe20008011407 */
[----:B--2---:R-:W-:-:S13]  /*0c90*/  ISETP.NE.AND P1, PT, R2, 0x1, PT ;  /* 0x000000010200780c */ /* 0x004fda0003f25270 */
[----:B------:R-:W0:Y:S01]  /*0ca0*/  @P1 LDC R19, c[0x0][0x10] ;  /* 0x00000400ff131b82 */ /* 0x000e220000000800 */
[----:B------:R-:W-:Y:S02]  /*0cb0*/  @P1 IMAD.MOV.U32 R7, RZ, RZ, RZ ;  /* 0x000000ffff071224 */ /* 0x000fe400078e00ff */
[----:B------:R-:W-:-:S05]  /*0cc0*/  @P1 IMAD.MOV.U32 R17, RZ, RZ, RZ ;  /* 0x000000ffff111224 */ /* 0x000fca00078e00ff */
[----:B------:R-:W1:Y:S01]  /*0cd0*/  @!P1 LDC R11, c[0x0][0xc] ;  /* 0x00000300ff0b9b82 */ /* 0x000e620000000800 */
[----:B------:R-:W-:Y:S01]  /*0ce0*/  ULDC UR4, c[0x0][0xc] ;  /* 0x0000030000047ab9 */ /* 0x000fe20000000800 */
[----:B------:R-:W-:Y:S02]  /*0cf0*/  ULDC UR5, c[0x0][0x10] ;  /* 0x0000040000057ab9 */ /* 0x000fe40000000800 */
[----:B------:R-:W-:-:S04]  /*0d00*/  UIMAD.WIDE.U32 UR4, UR4, UR5, URZ ;  /* 0x00000005040472a5 */ /* 0x000fc8000f8e003f */
[----:B------:R-:W2:Y:S01]  /*0d10*/  LDC R2, c[0x0][0x14] ;  /* 0x00000500ff027b82 */ /* 0x000ea20000000800 */
[----:B0-----:R-:W-:-:S04]  /*0d20*/  @P1 IMAD.WIDE.U32 R18, R19, UR12, R6 ;  /* 0x0000000c13121c25 */ /* 0x001fc8000f8e0006 */
[----:B------:R-:W-:Y:S02]  /*0d30*/  @P1 IMAD.IADD R17, R19, 0x1, R17 ;  /* 0x0000000113111824 */ /* 0x000fe400078e0211 */
[----:B-1----:R-:W-:-:S04]  /*0d40*/  @!P1 IMAD.WIDE.U32 R8, R6, R11, R8 ;  /* 0x0000000b06089225 */ /* 0x002fc800078e0008 */
[----:B------:R-:W-:Y:S02]  /*0d50*/  @!P1 IMAD.MOV.U32 R18, RZ, RZ, R8 ;  /* 0x000000ffff129224 */ /* 0x000fe400078e0008 */
[----:B------:R-:W-:Y:S02]  /*0d60*/  @!P1 IMAD.MOV.U32 R17, RZ, RZ, R9 ;  /* 0x000000ffff119224 */ /* 0x000fe400078e0009 */
[----:B--2---:R-:W-:-:S04]  /*0d70*/  IMAD.WIDE.U32 R12, R2, UR4, RZ ;  /* 0x00000004020c7c25 */ /* 0x004fc8000f8e00ff */
[----:B------:R-:W-:Y:S01]  /*0d80*/  IMAD R23, R2, UR5, RZ ;  /* 0x0000000502177c24 */ /* 0x000fe2000f8e02ff */
[----:B------:R0:W-:Y:S03]  /*0d90*/  STL.64 [R1], R12 ;  /* 0x0000000c01007387 */ /* 0x0001e60000100a00 */
[----:B------:R-:W-:Y:S01]  /*0da0*/  IMAD.IADD R23, R13, 0x1, R23 ;  /* 0x000000010d177824 */ /* 0x000fe200078e0217 */
[----:B------:R-:W-:Y:S06]  /*0db0*/  @P0 BRA `(.L_x_11) ;  /* 0x0000000000200947 */ /* 0x000fec0003800000 */
[----:B------:R-:W-:Y:S01]  /*0dc0*/  UISETP.GE.U32.AND UP0, UPT, UR40, 0x3, UPT ;  /* 0x000000032800788c */ /* 0x000fe2000bf06070 */
[----:B------:R-:W-:Y:S01]  /*0dd0*/  IADD3 R18, P0, R18, R12, RZ ;  /* 0x0000000c12127210 */ /* 0x000fe20007f1e0ff */
[----:B------:R-:W-:Y:S01]  /*0de0*/  UIMAD.WIDE.U32 UR4, UR40, -0x55555555, URZ ;  /* 0xaaaaaaab280478a5 */ /* 0x000fe2000f8e003f */
[----:B------:R-:W-:-:S03]  /*0df0*/  UMOV UR39, URZ ;  /* 0x0000003f00277c82 */ /* 0x000fc60008000000 */
[----:B------:R-:W-:Y:S01]  /*0e00*/  USHF.R.U32.HI UR4, URZ, 0x1, UR5 ;  /* 0x000000013f047899 */ /* 0x000fe20008011605 */
[----:B------:R-:W-:-:S03]  /*0e10*/  IMAD.X R17, R23, 0x1, R17, P0 ;  /* 0x0000000117117824 */ /* 0x000fc600000e0611 */
[----:B------:R-:W-:Y:S02]  /*0e20*/  UIMAD UR38, UR4, -0x3, UR40 ;  /* 0xfffffffd042678a4 */ /* 0x000fe4000f8e0228 */
[----:B------:R-:W-:-:S12]  /*0e30*/  @UP0 ULOP3.LUT UR39, UR4, 0x1, URZ, 0xc0, !UPT ;  /* 0x0000000104270892 */ /* 0x000fd8000f8ec03f */
.L_x_11:
[----:B------:R-:W-:Y:S01]  /*0e40*/  ISETP.GE.U32.AND P0, PT, R18, UR8, PT ;  /* 0x0000000812007c0c */ /* 0x000fe2000bf06070 */
[----:B------:R-:W-:Y:S01]  /*0e50*/  IMAD.MOV.U32 R19, RZ, RZ, -0x1 ;  /* 0xffffffffff137424 */ /* 0x000fe200078e00ff */
[----:B------:R-:W-:Y:S01]  /*0e60*/  PRMT R8, RZ, 0x7610, R8 ;  /* 0x00007610ff087816 */ /* 0x000fe20000000008 */
[----:B------:R-:W-:Y:S01]  /*0e70*/  IMAD.MOV.U32 R22, RZ, RZ, -0x1 ;  /* 0xffffffffff167424 */ /* 0x000fe200078e00ff */
[----:B------:R-:W-:Y:S01]  /*0e80*/  ISETP.GE.U32.AND.EX P0, PT, R17, UR9, PT, P0 ;  /* 0x0000000911007c0c */ /* 0x000fe2000bf06100 */
[----:B------:R-:W-:-:S12]  /*0e90*/  IMAD.MOV.U32 R2, RZ, RZ, -0x1 ;  /* 0xffffffffff027424 */ /* 0x000fd800078e00ff */
[----:B------:R-:W-:Y:S05]  /*0ea0*/  @P0 BRA `(.L_x_12) ;  /* 0x00000004002c0947 */ /* 0x000fea0003800000 */
[----:B------:R-:W1:Y:S01]  /*0eb0*/  LDC.64 R26, c[0x0][0x628] ;  /* 0x00018a00ff1a7b82 */ /* 0x000e620000000a00 */
[----:B------:R-:W-:Y:S02]  /*0ec0*/  IMAD.MOV.U32 R8, RZ, RZ, R18 ;  /* 0x000000ffff087224 */ /* 0x000fe400078e0012 */
[----:B------:R-:W-:-:S05]  /*0ed0*/  IMAD.MOV.U32 R9, RZ, RZ, R17 ;  /* 0x000000ffff097224 */ /* 0x000fca00078e0011 */
[----:B------:R-:W2:Y:S08]  /*0ee0*/  LDC R2, c[0x0][0x630] ;  /* 0x00018c00ff027b82 */ /* 0x000eb00000000800 */
[----:B------:R-:W3:Y:S01]  /*0ef0*/  LDC.64 R28, c[0x0][0x620] ;  /* 0x00018800ff1c7b82 */ /* 0x000ee20000000a00 */
[----:B-1----:R-:W-:-:S04]  /*0f00*/  ISETP.NE.U32.AND P0, PT, R26, RZ, PT ;  /* 0x000000ff1a00720c */ /* 0x002fc80003f05070 */
[----:B------:R-:W-:-:S13]  /*0f10*/  ISETP.NE.AND.EX P0, PT, R27, RZ, PT, P0 ;  /* 0x000000ff1b00720c */ /* 0x000fda0003f05300 */
[----:B--23--:R-:W-:Y:S05]  /*0f20*/  @!P0 BRA `(.L_x_13) ;  /* 0x0000000000288947 */ /* 0x00cfea0003800000 */
[----:B0-----:R-:W0:Y:S02]  /*0f30*/  LDC R13, c[0x0][0x634] ;  /* 0x00018d00ff0d7b82 */ /* 0x001e240000000800 */
[----:B0-----:R-:W-:-:S05]  /*0f40*/  IADD3 R13, P0, R18, R13, RZ ;  /* 0x0000000d120d7210 */ /* 0x001fca0007f1e0ff */
[----:B------:R-:W-:-:S04]  /*0f50*/  IMAD.X R15, RZ, RZ, R17, P0 ;  /* 0x000000ffff0f7224 */ /* 0x000fc800000e0611 */
[----:B------:R-:W-:-:S04]  /*0f60*/  IMAD.WIDE.U32 R8, R15, R26, RZ ;  /* 0x0000001a0f087225 */ /* 0x000fc800078e00ff */
[----:B------:R-:W-:-:S04]  /*0f70*/  IMAD.WIDE.U32 R10, P0, R13, R27, R8 ;  /* 0x0000001b0d0a7225 */ /* 0x000fc80007800008 */
[----:B------:R-:W-:-:S04]  /*0f80*/  IMAD.WIDE.U32 R8, R13, R26, RZ ;  /* 0x0000001a0d087225 */ /* 0x000fc800078e00ff */
[----:B------:R-:W-:Y:S01]  /*0f90*/  IMAD.X R13, RZ, RZ, RZ, P0 ;  /* 0x000000ffff0d7224 */ /* 0x000fe200000e06ff */
[----:B------:R-:W-:Y:S01]  /*0fa0*/  IADD3 RZ, P0, R9, R10, RZ ;  /* 0x0000000a09ff7210 */ /* 0x000fe20007f1e0ff */
[----:B------:R-:W-:-:S04]  /*0fb0*/  IMAD.MOV.U32 R12, RZ, RZ, R11 ;  /* 0x000000ffff0c7224 */ /* 0x000fc800078e000b */
[----:B------:R-:W-:-:S08]  /*0fc0*/  IMAD.WIDE.U32.X R8, R15, R27, R12, P0 ;  /* 0x0000001b0f087225 */ /* 0x000fd000000e040c */
.L_x_13:
[----:B------:R-:W1:Y:S01]  /*0fd0*/  LDC.64 R32, c[0x0][0x640] ;  /* 0x00019000ff207b82 */ /* 0x000e620000000a00 */
[-C--:B------:R-:W-:Y:S01]  /*0fe0*/  SHF.R.U64 R30, R8, R2.reuse, R9 ;  /* 0x00000002081e7219 */ /* 0x080fe20000001209 */
[----:B------:R-:W-:Y:S01]  /*0ff0*/  IMAD.MOV.U32 R19, RZ, RZ, R17 ;  /* 0x000000ffff137224 */ /* 0x000fe200078e0011 */
[----:B------:R-:W-:Y:S01]  /*1000*/  SHF.R.U32.HI R2, RZ, R2, R9 ;  /* 0x00000002ff027219 */ /* 0x000fe20000011609 */
[----:B------:R-:W-:Y:S01]  /*1010*/  IMAD.MOV.U32 R26, RZ, RZ, 0x1 ;  /* 0x00000001ff1a7424 */ /* 0x000fe200078e00ff */
[----:B------:R-:W-:-:S03]  /*1020*/  IADD3 R11, P0, RZ, -R30, RZ ;  /* 0x8000001eff0b7210 */ /* 0x000fc60007f1e0ff */
[----:B------:R-:W2:Y:S02]  /*1030*/  LDC R10, c[0x0][0x618] ;  /* 0x00018600ff0a7b82 */ /* 0x000ea40000000800 */
[----:B------:R-:W-:-:S04]  /*1040*/  IMAD.X R9, RZ, RZ, ~R2, P0 ;  /* 0x000000ffff097224 */ /* 0x000fc800000e0e02 */
[-C--:B------:R-:W-:Y:S02]  /*1050*/  IMAD R2, R9, R28.reuse, RZ ;  /* 0x0000001c09027224 */ /* 0x080fe400078e02ff */
[----:B0-----:R-:W0:Y:S01]  /*1060*/  LDC R13, c[0x0][0x608] ;  /* 0x00018200ff0d7b82 */ /* 0x001e220000000800 */
[----:B------:R-:W-:-:S04]  /*1070*/  IMAD.WIDE.U32 R8, R11, R28, R18 ;  /* 0x0000001c0b087225 */ /* 0x000fc800078e0012 */
[----:B------:R-:W-:Y:S02]  /*1080*/  IMAD R11, R11, R29, R2 ;  /* 0x0000001d0b0b7224 */ /* 0x000fe400078e0202 */
[----:B------:R-:W-:Y:S01]  /*1090*/  IMAD.MOV.U32 R2, RZ, RZ, -0x1 ;  /* 0xffffffffff027424 */ /* 0x000fe200078e00ff */
[----:B------:R-:W3:Y:S01]  /*10a0*/  LDC R31, c[0x0][0x658] ;  /* 0x00019600ff1f7b82 */ /* 0x000ee20000000800 */
[----:B------:R-:W-:Y:S01]  /*10b0*/  IMAD.IADD R9, R9, 0x1, R11 ;  /* 0x0000000109097824 */ /* 0x000fe200078e020b */
[----:B-1----:R-:W-:-:S04]  /*10c0*/  ISETP.NE.U32.AND P0, PT, R32, RZ, PT ;  /* 0x000000ff2000720c */ /* 0x002fc80003f05070 */
[----:B------:R-:W-:Y:S02]  /*10d0*/  ISETP.NE.AND.EX P0, PT, R33, RZ, PT, P0 ;  /* 0x000000ff2100720c */ /* 0x000fe40003f05300 */
[----:B------:R-:W1:Y:S01]  /*10e0*/  LDC R29, c[0x0][0x600] ;  /* 0x00018000ff1d7b82 */ /* 0x000e620000000800 */
[-CC-:B--2---:R-:W-:Y:S02]  /*10f0*/  SHF.R.U64 R27, R8, R10.reuse, R9.reuse ;  /* 0x0000000a081b7219 */ /* 0x184fe40000001209 */
[----:B------:R-:W-:-:S05]  /*1100*/  SHF.R.U32.HI R8, RZ, R10, R9 ;  /* 0x0000000aff087219 */ /* 0x000fca0000011609 */
[----:B------:R-:W2:Y:S01]  /*1110*/  LDC R22, c[0x0][0x648] ;  /* 0x00019200ff167b82 */ /* 0x000ea20000000800 */
[-CC-:B0-----:R-:W-:Y:S02]  /*1120*/  SHF.R.U64 R34, R27, R13.reuse, R8.reuse ;  /* 0x0000000d1b227219 */ /* 0x181fe40000001208 */
[----:B------:R-:W-:-:S05]  /*1130*/  SHF.R.U32.HI R8, RZ, R13, R8 ;  /* 0x0000000dff087219 */ /* 0x000fca0000011608 */
[----:B------:R-:W0:Y:S01]  /*1140*/  LDC R24, c[0x0][0x638] ;  /* 0x00018e00ff187b82 */ /* 0x000e220000000800 */
[-CC-:B---3--:R-:W-:Y:S02]  /*1150*/  SHF.R.U64 R36, R34, R31.reuse, R8.reuse ;  /* 0x0000001f22247219 */ /* 0x188fe40000001208 */
[-C--:B------:R-:W-:Y:S02]  /*1160*/  SHF.L.U32 R2, R2, R31.reuse, RZ ;  /* 0x0000001f02027219 */ /* 0x080fe400000006ff */
[----:B------:R-:W-:Y:S01]  /*1170*/  SHF.R.U32.HI R9, RZ, R31, R8 ;  /* 0x0000001fff097219 */ /* 0x000fe20000011608 */
[----:B------:R-:W-:Y:S01]  /*1180*/  IMAD.MOV.U32 R8, RZ, RZ, R36 ;  /* 0x000000ffff087224 */ /* 0x000fe200078e0024 */
[----:B------:R-:W-:Y:S01]  /*1190*/  LOP3.LUT R15, RZ, R2, RZ, 0x33, !PT ;  /* 0x00000002ff0f7212 */ /* 0x000fe200078e33ff */
[----:B------:R-:W3:Y:S01]  /*11a0*/  LDC R28, c[0x0][0x610] ;  /* 0x00018400ff1c7b82 */ /* 0x000ee20000000800 */
[----:B------:R-:W-:Y:S05]  /*11b0*/  @!P0 BRA `(.L_x_14) ;  /* 0x0000000000288947 */ /* 0x000fea0003800000 */
[----:B------:R-:W4:Y:S02]  /*11c0*/  LDC R13, c[0x0][0x64c] ;  /* 0x00019300ff0d7b82 */ /* 0x000f240000000800 */
[----:B----4-:R-:W-:-:S05]  /*11d0*/  IADD3 R13, P0, R36, R13, RZ ;  /* 0x0000000d240d7210 */ /* 0x010fca0007f1e0ff */
        /* <DEDUP_REMOVED lines=8> */
.L_x_14:
[----:B--2---:R-:W-:Y:S01]  /*1260*/  SHF.R.U64 R7, R8, R22, R9 ;  /* 0x0000001608077219 */ /* 0x004fe20000001209 */
[----:B-1----:R-:W-:Y:S01]  /*1270*/  VIADD R8, R29, 0xffffffff ;  /* 0xffffffff1d087836 */ /* 0x002fe20000000000 */
[----:B------:R-:W-:Y:S01]  /*1280*/  SHF.L.U32 R2, R26, R31, RZ ;  /* 0x0000001f1a027219 */ /* 0x000fe200000006ff */
[----:B------:R-:W-:Y:S01]  /*1290*/  @P1 IMAD R21, R25, R20, R6 ;  /* 0x0000001419151224 */ /* 0x000fe200078e0206 */
[----:B------:R-:W-:Y:S01]  /*12a0*/  LOP3.LUT R15, R34, R15, RZ, 0xc0, !PT ;  /* 0x0000000f220f7212 */ /* 0x000fe200078ec0ff */
[----:B------:R-:W-:Y:S01]  /*12b0*/  IMAD.MOV R9, RZ, RZ, -R7 ;  /* 0x000000ffff097224 */ /* 0x000fe200078e0a07 */
[----:B------:R-:W-:-:S03]  /*12c0*/  LOP3.LUT R8, R27, R8, RZ, 0xc0, !PT ;  /* 0x000000081b087212 */ /* 0x000fc600078ec0ff */
[----:B------:R-:W-:Y:S02]  /*12d0*/  IMAD R6, R2, R7, R15 ;  /* 0x0000000702067224 */ /* 0x000fe400078e020f */
[----:B0-----:R-:W-:Y:S02]  /*12e0*/  IMAD R2, R9, R24, R36 ;  /* 0x0000001809027224 */ /* 0x001fe400078e0224 */
[----:B---3--:R-:W-:Y:S02]  /*12f0*/  IMAD R19, R6, R28, R21 ;  /* 0x0000001c06137224 */ /* 0x008fe400078e0215 */
[----:B------:R-:W-:Y:S02]  /*1300*/  IMAD R2, R2, R29, R8 ;  /* 0x0000001d02027224 */ /* 0x000fe400078e0208 */
[----:B------:R-:W-:-:S03]  /*1310*/  IMAD.MOV.U32 R6, RZ, RZ, 0x1 ;  /* 0x00000001ff067424 */ /* 0x000fc600078e00ff */
[----:B------:R-:W-:Y:S02]  /*1320*/  SEL R22, R2, R19, !P1 ;  /* 0x0000001302167207 */ /* 0x000fe40004800000 */
[----:B------:R-:W-:Y:S01]  /*1330*/  SEL R19, R19, R2, !P1 ;  /* 0x0000000213137207 */ /* 0x000fe20004800000 */
[----:B------:R-:W-:Y:S01]  /*1340*/  IMAD.MOV.U32 R2, RZ, RZ, R30 ;  /* 0x000000ffff027224 */ /* 0x000fe200078e001e */
[----:B------:R-:W-:-:S07]  /*1350*/  PRMT R8, R6, 0x7610, R8 ;  /* 0x0000761006087816 */ /* 0x000fce0000000008 */
.L_x_12:
[----:B------:R-:W-:Y:S05]  /*1360*/  @!P2 BRA `(.L_x_15) ;  /* 0x00000000000ca947 */ /* 0x000fea0003800000 */
[----:B------:R-:W-:Y:S01]  /*1370*/  UCGABAR_WAIT ;  /* 0x0000000000007dc7 */ /* 0x000fe20008000000 */
[----:B------:R-:W-:Y:S01]  /*1380*/  CCTL.IVALL ;  /* 0x00000000ff00798f */ /* 0x000fe20002000000 */
[----:B------:R-:W-:Y:S05]  /*1390*/  BRA `(.L_x_16) ;  /* 0x0000000000047947 */ /* 0x000fea0003800000 */
.L_x_15:
[----:B------:R-:W-:Y:S06]  /*13a0*/  BAR.SYNC.DEFER_BLOCKING 0x0 ;  /* 0x0000000000007b1d */ /* 0x000fec0000010000 */
.L_x_16:
[----:B------:R-:W-:Y:S05]  /*13b0*/  @!P4 BRA `(.L_x_17) ;  /* 0x00000094008cc947 */ /* 0x000fea0003800000 */
[----:B------:R-:W-:-:S13]  /*13c0*/  ISETP.GT.U32.AND P0, PT, R35, 0x1, PT ;  /* 0x000000012300780c */ /* 0x000fda0003f04070 */
[----:B------:R-:W-:Y:S05]  /*13d0*/  @P0 EXIT ;  /* 0x000000000000094d */ /* 0x000fea0003800000 */
.L_x_18:
[----:B------:R-:W-:-:S08]  /*13e0*/  NOP ;  /* 0x0000000000007918 */ /* 0x000fd00000000000 */
[----:B------:R-:W1:Y:S02]  /*13f0*/  USETMAXREG.TRY_ALLOC.CTAPOOL UP0, 0xe8 ;  /* 0x000000e8000079c8 */ /* 0x000e640008000600 */
[----:B-1----:R-:W-:-:S13]  /*1400*/  PLOP3.LUT P0, PT, PT, PT, UP0, 0x80, 0x0 ;  /* 0x000000000000781c */ /* 0x002fda0003f0f008 */
[----:B------:R-:W-:Y:S05]  /*1410*/  @!P0 BRA `(.L_x_18) ;  /* 0xfffffffc00f08947 */ /* 0x000fea000383ffff */
[----:B------:R-:W-:-:S13]  /*1420*/  LOP3.LUT P0, RZ, R8, 0xff, RZ, 0xc0, !PT ;  /* 0x000000ff08ff7812 */ /* 0x000fda000780c0ff */
[----:B------:R-:W-:Y:S05]  /*1430*/  @!P0 EXIT ;  /* 0x000000000000894d */ /* 0x000fea0003800000 */
[----:B------:R-:W1:Y:S01]  /*1440*/  S2UR UR4, SR_CgaCtaId ;  /* 0x00000000000479c3 */ /* 0x000e620000008800 */
[----:B------:R-:W-:Y:S01]  /*1450*/  VIADD R14, R14, 0xffffffff ;  /* 0xffffffff0e0e7836 */ /* 0x000fe20000000000 */
[CC--:B------:R-:W-:Y:S01]  /*1460*/  LEA.HI R4, R0.reuse, R3.reuse, RZ, 0x2 ;  /* 0x0000000300047211 */ /* 0x0c0fe200078f10ff */
[----:B------:R-:W-:Y:S01]  /*1470*/  UMOV UR41, 0x400 ;  /* 0x0000040000297882 */ /* 0x000fe20000000000 */
[----:B------:R-:W-:Y:S01]  /*1480*/  LEA.HI R0, R0, R3, RZ, 0x5 ;  /* 0x0000000300007211 */ /* 0x000fe200078f28ff */
[----:B------:R-:W-:Y:S01]  /*1490*/  UISETP.LT.AND UP0, UPT, UR40, 0x1, UPT ;  /* 0x000000012800788c */ /* 0x000fe2000bf01270 */
[----:B------:R-:W-:Y:S01]  /*14a0*/  R2UR UR42, R14 ;  /* 0x000000000e2a72ca */ /* 0x000fe200000e0000 */
[----:B------:R-:W-:Y:S01]  /*14b0*/  USHF.L.U32 UR44, UR40, 0x1, URZ ;  /* 0x00000001282c7899 */ /* 0x000fe2000800063f */
[--C-:B------:R-:W-:Y:S01]  /*14c0*/  SHF.R.S32.HI R156, RZ, 0x2, R4.reuse ;  /* 0x00000002ff9c7819 */ /* 0x100fe20000011404 */
[----:B------:R-:W-:Y:S01]  /*14d0*/  USEL UR43, UR40, 0x1, UP0 ;  /* 0x00000001282b7887 */ /* 0x000fe20008000000 */
[----:B------:R-:W-:-:S02]  /*14e0*/  SHF.R.S32.HI R5, RZ, 0x1f, R4 ;  /* 0x0000001fff057819 */ /* 0x000fc40000011404 */
[----:B------:R-:W-:Y:S01]  /*14f0*/  LOP3.LUT R158, R4, 0xfffffffc, RZ, 0xc0, !PT ;  /* 0xfffffffc049e7812 */ /* 0x000fe200078ec0ff */
[----:B------:R-:W-:Y:S01]  /*1500*/  UIADD3 UR43, -UR43, UR40, URZ ;  /* 0x000000282b2b7290 */ /* 0x000fe2000fffe13f */
[----:B------:R-:W-:Y:S02]  /*1510*/  LEA.HI R5, R5, R156, RZ, 0x3 ;  /* 0x0000009c05057211 */ /* 0x000fe400078f18ff */
[----:B------:R-:W-:Y:S01]  /*1520*/  ISETP.NE.AND P0, PT, R14, RZ, PT ;  /* 0x000000ff0e00720c */ /* 0x000fe20003f05270 */
[----:B------:R-:W-:Y:S01]  /*1530*/  IMAD.IADD R158, R3, 0x1, -R158 ;  /* 0x00000001039e7824 */ /* 0x000fe200078e0a9e */
[----:B------:R-:W-:Y:S01]  /*1540*/  LOP3.LUT R5, R5, 0xfffffff8, RZ, 0xc0, !PT ;  /* 0xfffffff805057812 */ /* 0x000fe200078ec0ff */
[----:B------:R-:W-:Y:S01]  /*1550*/  USHF.L.U32 UR42, UR42, 0x3, URZ ;  /* 0x000000032a2a7899 */ /* 0x000fe2000800063f */
[----:B------:R-:W-:Y:S02]  /*1560*/  LOP3.LUT R174, R16, 0x1, RZ, 0xfc, !PT ;  /* 0x0000000110ae7812 */ /* 0x000fe400078efcff */
[----:B------:R-:W-:Y:S01]  /*1570*/  SEL R175, RZ, 0x1, P0 ;  /* 0x00000001ffaf7807 */ /* 0x000fe20000000000 */
[----:B------:R-:W-:Y:S01]  /*1580*/  IMAD.IADD R156, R156, 0x1, -R5 ;  /* 0x000000019c9c7824 */ /* 0x000fe200078e0a05 */
[----:B-1----:R-:W-:Y:S01]  /*1590*/  ULEA UR41, UR4, UR41, 0x18 ;  /* 0x0000002904297291 */ /* 0x002fe2000f8ec03f */
[----:B------:R-:W-:Y:S01]  /*15a0*/  SHF.R.S32.HI R5, RZ, 0x5, R0 ;  /* 0x00000005ff057819 */ /* 0x000fe20000011400 */
[----:B------:R-:W-:Y:S01]  /*15b0*/  IMAD.U32 R160, RZ, RZ, UR42 ;  /* 0x0000002affa07e24 */ /* 0x000fe2000f8e00ff */
[----:B------:R-:W-:Y:S01]  /*15c0*/  ULDC UR4, c[0x0][0x284] ;  /* 0x0000a10000047ab9 */ /* 0x000fe20000000800 */
[----:B------:R-:W-:Y:S01]  /*15d0*/  UIADD3 UR45, UR41, 0x40, URZ ;  /* 0x00000040292d7890 */ /* 0x000fe2000fffe03f */
[--C-:B------:R-:W-:Y:S01]  /*15e0*/  SHF.R.S32.HI R157, RZ, 0x1f, R156.reuse ;  /* 0x0000001fff9d7819 */ /* 0x100fe2000001149c */
[----:B------:R-:W-:Y:S01]  /*15f0*/  IMAD R163, R5, -0x10, -R156 ;  /* 0xfffffff005a37824 */ /* 0x000fe200078e0a9c */
[----:B------:R-:W-:-:S02]  /*1600*/  LOP3.LUT R162, R160, 0x8, RZ, 0xc0, !PT ;  /* 0x00000008a0a27812 */ /* 0x000fc400078ec0ff */
[----:B------:R-:W-:Y:S01]  /*1610*/  LOP3.LUT R160, R160, 0x8, RZ, 0xc, !PT ;  /* 0x00000008a0a07812 */ /* 0x000fe200078e0cff */
[----:B------:R-:W-:Y:S01]  /*1620*/  IMAD.U32 R159, RZ, RZ, UR45 ;  /* 0x0000002dff9f7e24 */ /* 0x000fe2000f8e00ff */
[----:B------:R-:W-:Y:S01]  /*1630*/  LOP3.LUT R162, R162, 0x18, RZ, 0x3c, !PT ;  /* 0x00000018a2a27812 */ /* 0x000fe200078e3cff */
[----:B------:R-:W-:-:S04]  /*1640*/  IMAD.WIDE R156, R5, 0x10, R156 ;  /* 0x00000010059c7825 */ /* 0x000fc800078e029c */
[----:B------:R-:W-:Y:S02]  /*1650*/  VIADD R161, R159, UR42 ;  /* 0x0000002a9fa17c36 */ /* 0x000fe40008000000 */
[----:B------:R-:W-:-:S07]  /*1660*/  VIADD R163, R163, UR4 ;  /* 0x00000004a3a37c36 */ /* 0x000fce0008000000 */
.L_x_294:
[----:B------:R-:W-:Y:S01]  /*1670*/  SHF.L.U32 R0, R175, 0x1f, RZ ;  /* 0x0000001faf007819 */ /* 0x000fe200000006ff */
[----:B------:R-:W-:Y:S02]  /*1680*/  ULDC UR4, c[0x0][0x28c] ;  /* 0x0000a30000047ab9 */ /* 0x000fe40000000800 */
[----:B------:R-:W-:Y:S01]  /*1690*/  ISETP.LT.AND P1, PT, RZ, UR4, PT ;  /* 0x00000004ff007c0c */ /* 0x000fe2000bf21270 */
[----:B------:R-:W1:Y:S02]  /*16a0*/  SYNCS.PHASECHK.TRANS64.TRYWAIT P0, [R159+UR42], R0 ;  /* 0x000000009f0075a7 */ /* 0x000e64000800016a */
[----:B-1-34-:R-:W-:Y:S10]  /*16b0*/  @!P0 BRA `(.L_x_19) ;  /* 0x000000a4002c8947 */ /* 0x01aff40003800000 */
.L_x_315:
[----:B------:R-:W-:Y:S05]  /*16c0*/  @P1 BRA `(.L_x_20) ;  /* 0x0000000000401947 */ /* 0x000fea0003800000 */
[----:B-1----:R-:W-:Y:S01]  /*16d0*/  MOV R0, 0x0 ;  /* 0x0000000000007802 */ /* 0x002fe20000000f00 */
[----:B------:R-:W-:Y:S01]  /*16e0*/  ULDC.64 UR4, c[0x4][0x68] ;  /* 0x01001a0000047ab9 */ /* 0x000fe20000000a00 */
[----:B------:R-:W-:Y:S01]  /*16f0*/  ULDC.64 UR6, c[0x4][0x8] ;  /* 0x0100020000067ab9 */ /* 0x000fe20000000a00 */
[----:B------:R-:W-:Y:S01]  /*1700*/  IMAD.U32 R4, RZ, RZ, UR4 ;  /* 0x00000004ff047e24 */ /* 0x000fe2000f8e00ff */
[----:B------:R1:W2:Y:S01]  /*1710*/  LDC.64 R14, c[0x4][R0] ;  /* 0x01000000000e7b82 */ /* 0x0002a20000000a00 */
[----:B------:R-:W-:Y:S01]  /*1720*/  IMAD.U32 R5, RZ, RZ, UR5 ;  /* 0x00000005ff057e24 */ /* 0x000fe2000f8e00ff */
[----:B------:R-:W-:Y:S01]  /*1730*/  ULDC.64 UR4, c[0x4][0x70] ;  /* 0x01001c0000047ab9 */ /* 0x000fe20000000a00 */
[----:B------:R-:W-:Y:S02]  /*1740*/  IMAD.U32 R10, RZ, RZ, UR6 ;  /* 0x00000006ff0a7e24 */ /* 0x000fe4000f8e00ff */
[----:B------:R-:W-:Y:S02]  /*1750*/  IMAD.U32 R6, RZ, RZ, UR4 ;  /* 0x00000004ff067e24 */ /* 0x000fe4000f8e00ff */
[----:B------:R-:W-:-:S02]  /*1760*/  IMAD.U32 R7, RZ, RZ, UR5 ;  /* 0x00000005ff077e24 */ /* 0x000fc4000f8e00ff */
[----:B------:R-:W-:Y:S02]  /*1770*/  IMAD.U32 R11, RZ, RZ, UR7 ;  /* 0x00000007ff0b7e24 */ /* 0x000fe4000f8e00ff */
[----:B------:R-:W-:Y:S02]  /*1780*/  IMAD.MOV.U32 R8, RZ, RZ, 0x1e1 ;  /* 0x000001e1ff087424 */ /* 0x000fe400078e00ff */
[----:B0-----:R-:W-:Y:S02]  /*1790*/  IMAD.MOV.U32 R12, RZ, RZ, 0x1 ;  /* 0x00000001ff0c7424 */ /* 0x001fe400078e00ff */
[----:B-1----:R-:W-:-:S07]  /*17a0*/  IMAD.MOV.U32 R13, RZ, RZ, RZ ;  /* 0x000000ffff0d7224 */ /* 0x002fce00078e00ff */
[----:B------:R-:W-:-:S07]  /*17b0*/  LEPC R20, `(.L_x_20) ;  /* 0x000000001014794e */ /* 0x000fce0000000000 */
[----:B--2--5:R-:W-:Y:S05]  /*17c0*/  CALL.ABS.NOINC R14 ;  /* 0x000000000e007343 */ /* 0x024fea0003c00000 */
.L_x_20:
[----:B------:R-:W-:-:S13]  /*17d0*/  ISETP.NE.AND P0, PT, R174, 0x3, PT ;  /* 0x00000003ae00780c */ /* 0x000fda0003f05270 */
[----:B------:R-:W-:Y:S05]  /*17e0*/  @!P0 BRA `(.L_x_21) ;  /* 0x0000000000048947 */ /* 0x000fea0003800000 */
[----:B------:R-:W-:Y:S01]  /*17f0*/  BPT.TRAP 0x1 ;  /* 0x000000040000795c */ /* 0x000fe20000300000 */
.L_x_21:
[----:B------:R-:W-:Y:S02]  /*1800*/  IMAD.U32 R3, RZ, RZ, UR38 ;  /* 0x00000026ff037e24 */ /* 0x000fe4000f8e00ff */
[----:B-1----:R-:W-:-:S03]  /*1810*/  IMAD.U32 R0, RZ, RZ, UR39 ;  /* 0x00000027ff007e24 */ /* 0x002fc6000f8e00ff */
[----:B------:R-:W-:Y:S02]  /*1820*/  LEA R3, R3, UR41, 0x3 ;  /* 0x0000002903037c11 */ /* 0x000fe4000f8e18ff */
[----:B------:R-:W-:-:S04]  /*1830*/  SHF.L.U32 R0, R0, 0x1f, RZ ;  /* 0x0000001f00007819 */ /* 0x000fc800000006ff */
[----:B------:R1:W2:Y:S01]  /*1840*/  SYNCS.PHASECHK.TRANS64.TRYWAIT P1, [R3+URZ], R0 ;  /* 0x00000000030075a7 */ /* 0x0002a2000802017f */
[----:B------:R-:W-:Y:S05]  /*1850*/  @!P0 BRA `(.L_x_22) ;  /* 0x0000000000048947 */ /* 0x000fea0003800000 */
[----:B------:R-:W-:Y:S01]  /*1860*/  BPT.TRAP 0x1 ;  /* 0x000000040000795c */ /* 0x000fe20000300000 */
.L_x_22:
[----:B------:R-:W-:-:S05]  /*1870*/  IMAD.U32 R4, RZ, RZ, UR43 ;  /* 0x0000002bff047e24 */ /* 0x000fca000f8e00ff */
[----:B------:R-:W-:Y:S01]  /*1880*/  ISETP.GE.AND P2, PT, R4, 0x1, PT ;  /* 0x000000010400780c */ /* 0x000fe20003f46270 */
[----:B--2---:R-:W-:-:S12]  /*1890*/  @P1 BRA `(.L_x_23) ;  /* 0x0000000000081947 */ /* 0x004fd80003800000 */
[----:B------:R-:W2:Y:S02]  /*18a0*/  SYNCS.PHASECHK.TRANS64.TRYWAIT P1, [R3+URZ], R0 ;  /* 0x00000000030075a7 */ /* 0x000ea4000802017f */
[----:B--2---:R-:W-:Y:S05]  /*18b0*/  @!P1 BRA `(.L_x_24) ;  /* 0x000000a000c09947 */ /* 0x004fea0003800000 */
.L_x_23:
[----:B------:R-:W-:Y:S05]  /*18c0*/  WARPSYNC.ALL ;  /* 0x0000000000007948 */ /* 0x000fea0003800000 */
[----:B------:R-:W-:Y:S01]  /*18d0*/  UIADD3 UR4, UR41, 0x100, URZ ;  /* 0x0000010029047890 */ /* 0x000fe2000fffe03f */
[----:B------:R-:W-:Y:S01]  /*18e0*/  WARPGROUP.ARRIVE ;  /* 0x00000000000079c5 */ /* 0x000fe20000000000 */
[----:B------:R-:W-:Y:S02]  /*18f0*/  UIADD3 UR5, UR41, 0xc100, URZ ;  /* 0x0000c10029057890 */ /* 0x000fe4000fffe03f */
[----:B------:R-:W-:Y:S02]  /*1900*/  USHF.R.U32.HI UR4, URZ, 0x4, UR4 ;  /* 0x000000043f047899 */ /* 0x000fe40008011604 */
[----:B------:R-:W-:-:S02]  /*1910*/  USHF.R.U32.HI UR5, URZ, 0x4, UR5 ;  /* 0x000000043f057899 */ /* 0x000fc40008011605 */
[----:B------:R-:W-:Y:S02]  /*1920*/  ULOP3.LUT UR4, UR4, 0x3fff, URZ, 0xc0, !UPT ;  /* 0x00003fff04047892 */ /* 0x000fe4000f8ec03f */
[----:B------:R-:W-:Y:S02]  /*1930*/  ULOP3.LUT UR5, UR5, 0x3fff, URZ, 0xc0, !UPT ;  /* 0x00003fff05057892 */ /* 0x000fe4000f8ec03f */
[----:B------:R-:W-:Y:S02]  /*1940*/  ULOP3.LUT UR4, UR4, 0x10000, URZ, 0xfc, !UPT ;  /* 0x0001000004047892 */ /* 0x000fe4000f8efc3f */
[----:B------:R-:W-:Y:S02]  /*1950*/  ULOP3.LUT UR5, UR5, 0x10000, URZ, 0xfc, !UPT ;  /* 0x0001000005057892 */ /* 0x000fe4000f8efc3f */
[----:B------:R-:W-:Y:S02]  /*1960*/  ULEA UR6, UR38, UR4, 0xa ;  /* 0x0000000426067291 */ /* 0x000fe4000f8e503f */
[----:B------:R-:W-:Y:S01]  /*1970*/  ULEA UR7, UR38, UR5, 0xc ;  /* 0x0000000526077291 */ /* 0x000fe2000f8e603f */
[----:B------:R-:W-:Y:S01]  /*1980*/  UMOV UR9, 0x40000040 ;  /* 0x4000004000097882 */ /* 0x000fe20000000000 */
[----:B------:R-:W-:-:S03]  /*1990*/  UMOV UR11, 0x40000040 ;  /* 0x40000040000b7882 */ /* 0x000fc60000000000 */
[----:B------:R-:W-:Y:S02]  /*19a0*/  UMOV UR8, UR6 ;  /* 0x0000000600087c82 */ /* 0x000fe40008000000 */
[----:B------:R-:W-:Y:S02]  /*19b0*/  UMOV UR10, UR7 ;  /* 0x00000007000a7c82 */ /* 0x000fe40008000000 */
[----:B------:R-:W-:Y:S01]  /*19c0*/  HGMMA.64x256x16.F32.BF16 R24, gdesc[UR8], RZ, !UPT, gsb0 ;  /* 0x03e00000081879f0 */ /* 0x000fe2000c0018ff */
[----:B------:R-:W-:Y:S02]  /*19d0*/  UIADD3 UR8, UR6, 0x2, URZ ;  /* 0x0000000206087890 */ /* 0x000fe4000fffe03f */
[----:B------:R-:W-:Y:S01]  /*19e0*/  UIADD3 UR10, UR7, 0x2, URZ ;  /* 0x00000002070a7890 */ /* 0x000fe2000fffe03f */
[----:B------:R-:W-:Y:S01]  /*19f0*/  UMOV UR9, 0x40000040 ;  /* 0x4000004000097882 */ /* 0x000fe20000000000 */
[----:B------:R-:W-:Y:S01]  /*1a00*/  UMOV UR11, 0x40000040 ;  /* 0x40000040000b7882 */ /* 0x000fe20000000000 */
[----:B------:R-:W-:-:S02]  /*1a10*/  WARPGROUP.DEPBAR.LE gsb0, 0x0 ;  /* 0x00008000000079c5 */ /* 0x000fc40000010000 */
[----:B------:R-:W-:-:S15]  /*1a20*/  WARPGROUP.ARRIVE ;  /* 0x00000000000079c5 */ /* 0x000fde0000000000 */
[----:B------:R-:W-:-:S05]  /*1a30*/  NOP ;  /* 0x0000000000007918 */ /* 0x000fca0000000000 */
[----:B------:R-:W-:Y:S01]  /*1a40*/  HGMMA.64x256x16.F32.BF16 R24, gdesc[UR8], R24, gsb0 ;  /* 0x03e00000081879f0 */ /* 0x000fe20008001818 */
[----:B------:R-:W-:Y:S02]  /*1a50*/  UIADD3 UR8, UR6, 0x4, URZ ;  /* 0x0000000406087890 */ /* 0x000fe4000fffe03f */
[----:B------:R-:W-:Y:S01]  /*1a60*/  UIADD3 UR10, UR7, 0x4, URZ ;  /* 0x00000004070a7890 */ /* 0x000fe2000fffe03f */
[----:B------:R-:W-:Y:S01]  /*1a70*/  UMOV UR9, 0x40000040 ;  /* 0x4000004000097882 */ /* 0x000fe20000000000 */
[----:B------:R-:W-:Y:S01]  /*1a80*/  UMOV UR11, 0x40000040 ;  /* 0x40000040000b7882 */ /* 0x000fe20000000000 */
[----:B------:R-:W-:Y:S02]  /*1a90*/  WARPGROUP.DEPBAR.LE gsb0, 0x0 ;  /* 0x00008000000079c5 */ /* 0x000fe40000010000 */
        /* <DEDUP_REMOVED lines=42> */
[----:B------:R-:W-:Y:S03]  /*1d40*/  HGMMA.64x256x16.F32.BF16 R24, gdesc[UR8], R24, gsb0 ;  /* 0x03e00000081879f0 */ /* 0x000fe60008001818 */
[----:B------:R-:W-:Y:S02]  /*1d50*/  WARPGROUP.DEPBAR.LE gsb0, 0x0 ;  /* 0x00008000000079c5 */ /* 0x000fe40000010000 */
[----:B------:R-:W-:Y:S05]  /*1d60*/  @!P2 BRA `(.L_x_25) ;  /* 0x0000000400a0a947 */ /* 0x000fea0003800000 */
[----:B------:R-:W-:Y:S01]  /*1d70*/  UIADD3 UR6, UR38, 0x1, URZ ;  /* 0x0000000126067890 */ /* 0x000fe2000fffe03f */
[----:B-12---:R-:W-:Y:S02]  /*1d80*/  IMAD.U32 R0, RZ, RZ, UR43 ;  /* 0x0000002bff007e24 */ /* 0x006fe4000f8e00ff */
[----:B------:R-:W-:Y:S01]  /*1d90*/  IMAD.U32 R3, RZ, RZ, UR38 ;  /* 0x00000026ff037e24 */ /* 0x000fe2000f8e00ff */
[----:B------:R-:W-:-:S04]  /*1da0*/  UISETP.NE.AND UP0, UPT, UR6, 0x3, UPT ;  /* 0x000000030600788c */ /* 0x000fc8000bf05270 */
[----:B------:R-:W-:Y:S02]  /*1db0*/  USEL UR7, URZ, 0x1, UP0 ;  /* 0x000000013f077887 */ /* 0x000fe40008000000 */
[----:B------:R-:W-:Y:S02]  /*1dc0*/  USEL UR6, UR6, URZ, UP0 ;  /* 0x0000003f06067287 */ /* 0x000fe40008000000 */
[----:B------:R-:W-:-:S06]  /*1dd0*/  ULOP3.LUT UR7, UR39, UR7, URZ, 0x3c, !UPT ;  /* 0x0000000727077292 */ /* 0x000fcc000f8e3c3f */
[----:B------:R-:W-:-:S07]  /*1de0*/  IMAD.U32 R6, RZ, RZ, UR7 ;  /* 0x00000007ff067e24 */ /* 0x000fce000f8e00ff */
.L_x_32:
[----:B------:R-:W-:Y:S05]  /*1df0*/  @!P0 BRA `(.L_x_26) ;  /* 0x0000000000048947 */ /* 0x000fea0003800000 */
[----:B------:R-:W-:Y:S01]  /*1e00*/  BPT.TRAP 0x1 ;  /* 0x000000040000795c */ /* 0x000fe20000300000 */
.L_x_26:
[----:B------:R-:W-:Y:S01]  /*1e10*/  ULEA UR7, UR6, UR41, 0x3 ;  /* 0x0000002906077291 */ /* 0x000fe2000f8e183f */
[----:B------:R-:W-:-:S08]  /*1e20*/  SHF.L.U32 R4, R6, 0x1f, RZ ;  /* 0x0000001f06047819 */ /* 0x000fd000000006ff */
[----:B------:R1:W2:Y:S01]  /*1e30*/  SYNCS.PHASECHK.TRANS64.TRYWAIT P1, [UR7], R4 ;  /* 0x00000004ff0075a7 */ /* 0x0002a20008020147 */
[----:B------:R-:W-:Y:S05]  /*1e40*/  @!P0 BRA `(.L_x_27) ;  /* 0x0000000000048947 */ /* 0x000fea0003800000 */
[----:B------:R-:W-:Y:S01]  /*1e50*/  BPT.TRAP 0x1 ;  /* 0x000000040000795c */ /* 0x000fe20000300000 */
.L_x_27:
[----:B--2---:R-:W-:Y:S05]  /*1e60*/  @P1 BRA `(.L_x_28) ;  /* 0x0000000000081947 */ /* 0x004fea0003800000 */
[----:B------:R-:W2:Y:S02]  /*1e70*/  SYNCS.PHASECHK.TRANS64.TRYWAIT P1, [UR7], R4 ;  /* 0x00000004ff0075a7 */ /* 0x000ea40008020147 */
[----:B--2---:R-:W-:Y:S05]  /*1e80*/  @!P1 BRA `(.L_x_29) ;  /* 0x0000009c00609947 */ /* 0x004fea0003800000 */
.L_x_28:
[----:B------:R-:W-:Y:S01]  /*1e90*/  ULEA UR7, UR6, UR4, 0xa ;  /* 0x0000000406077291 */ /* 0x000fe2000f8e503f */
[----:B------:R-:W-:Y:S01]  /*1ea0*/  WARPGROUP.ARRIVE ;  /* 0x00000000000079c5 */ /* 0x000fe20000000000 */
[----:B------:R-:W-:Y:S01]  /*1eb0*/  ULEA UR12, UR6, UR5, 0xc ;  /* 0x00000005060c7291 */ /* 0x000fe2000f8e603f */
[----:B------:R-:W-:Y:S01]  /*1ec0*/  UMOV UR9, 0x40000040 ;  /* 0x4000004000097882 */ /* 0x000fe20000000000 */
[----:B------:R-:W-:-:S03]  /*1ed0*/  UMOV UR11, 0x40000040 ;  /* 0x40000040000b7882 */ /* 0x000fc60000000000 */
[----:B------:R-:W-:Y:S02]  /*1ee0*/  UMOV UR8, UR7 ;  /* 0x0000000700087c82 */ /* 0x000fe40008000000 */
[----:B------:R-:W-:Y:S02]  /*1ef0*/  UMOV UR10, UR12 ;  /* 0x0000000c000a7c82 */ /* 0x000fe40008000000 */
[----:B------:R-:W-:Y:S01]  /*1f00*/  HGMMA.64x256x16.F32.BF16 R24, gdesc[UR8], R24, gsb0 ;  /* 0x03e00000081879f0 */ /* 0x000fe20008001818 */
        /* <DEDUP_REMOVED lines=58> */
[----:B------:R-:W-:Y:S01]  /*22b0*/  BPT.TRAP 0x1 ;  /* 0x000000040000795c */ /* 0x000fe20000300000 */
.L_x_30:
[----:B------:R-:W-:-:S13]  /*22c0*/  ISETP.NE.AND P1, PT, R153, RZ, PT ;  /* 0x000000ff9900720c */ /* 0x000fda0003f25270 */
[----:B-12---:R-:W-:-:S05]  /*22d0*/  @P1 LEA R4, R3, UR41, 0x3 ;  /* 0x0000002903041c11 */ /* 0x006fca000f8e18ff */
[----:B------:R-:W-:-:S05]  /*22e0*/  @P1 VIADD R5, R4, 0x18 ;  /* 0x0000001804051836 */ /* 0x000fca0000000000 */
[----:B------:R-:W-:-:S04]  /*22f0*/  @P1 PRMT R5, R152, 0x654, R5 ;  /* 0x0000065498051816 */ /* 0x000fc80000000005 */
[----:B------:R1:W-:Y:S01]  /*2300*/  @P1 SYNCS.ARRIVE.TRANS64.RED.A1T0 RZ, [R5+URZ], RZ ;  /* 0x000000ff05ff19a7 */ /* 0x0003e2000810043f */
[----:B------:R-:W-:-:S13]  /*2310*/  ISETP.GT.U32.AND P1, PT, R16, 0x1, PT ;  /* 0x000000011000780c */ /* 0x000fda0003f24070 */
[----:B-1----:R-:W-:Y:S05]  /*2320*/  @P1 BRA `(.L_x_31) ;  /* 0x0000000000041947 */ /* 0x002fea0003800000 */
[----:B------:R-:W-:Y:S01]  /*2330*/  BPT.TRAP 0x1 ;  /* 0x000000040000795c */ /* 0x000fe20000300000 */
.L_x_31:
[----:B------:R-:W-:Y:S01]  /*2340*/  UIADD3 UR6, UR6, 0x1, URZ ;  /* 0x0000000106067890 */ /* 0x000fe2000fffe03f */
[C---:B------:R-:W-:Y:S01]  /*2350*/  ISETP.GT.AND P2, PT, R0.reuse, 0x1, PT ;  /* 0x000000010000780c */ /* 0x040fe20003f44270 */
[----:B------:R-:W-:Y:S02]  /*2360*/  VIADD R3, R3, 0x1 ;  /* 0x0000000103037836 */ /* 0x000fe40000000000 */
[----:B------:R-:W-:Y:S01]  /*2370*/  UISETP.NE.AND UP0, UPT, UR6, 0x3, UPT ;  /* 0x000000030600788c */ /* 0x000fe2000bf05270 */
[----:B------:R-:W-:Y:S02]  /*2380*/  VIADD R0, R0, 0xffffffff ;  /* 0xffffffff00007836 */ /* 0x000fe40000000000 */
[C---:B------:R-:W-:Y:S01]  /*2390*/  ISETP.NE.AND P1, PT, R3.reuse, 0x3, PT ;  /* 0x000000030300780c */ /* 0x040fe20003f25270 */
[----:B------:R-:W-:Y:S02]  /*23a0*/  USEL UR7, URZ, 0x1, UP0 ;  /* 0x000000013f077887 */ /* 0x000fe40008000000 */
[----:B------:R-:W-:Y:S01]  /*23b0*/  USEL UR6, UR6, URZ, UP0 ;  /* 0x0000003f06067287 */ /* 0x000fe20008000000 */
[----:B------:R-:W-:-:S03]  /*23c0*/  SEL R3, R3, RZ, P1 ;  /* 0x000000ff03037207 */ /* 0x000fc60000800000 */
[----:B------:R-:W-:Y:S01]  /*23d0*/  LOP3.LUT R6, R6, UR7, RZ, 0x3c, !PT ;  /* 0x0000000706067c12 */ /* 0x000fe2000f8e3cff */
[----:B------:R-:W-:Y:S07]  /*23e0*/  @P2 BRA `(.L_x_32) ;  /* 0xfffffff800802947 */ /* 0x000fee000383ffff */
.L_x_25:
[----:B-12---:R-:W1:Y:S01]  /*23f0*/  LDC R0, c[0x0][0x28c] ;  /* 0x0000a300ff007b82 */ /* 0x006e620000000800 */
[----:B------:R2:W-:Y:S01]  /*2400*/  SYNCS.ARRIVE.TRANS64.A1T0 RZ, [R160+UR45], RZ ;  /* 0x000000ffa0ff79a7 */ /* 0x0005e2000810002d */
[----:B-1----:R-:W-:-:S13]  /*2410*/  ISETP.GE.AND P1, PT, R0, 0x1, PT ;  /* 0x000000010000780c */ /* 0x002fda0003f26270 */
[----:B--2---:R-:W-:Y:S05]  /*2420*/  @!P1 BRA `(.L_x_33) ;  /* 0x0000000000449947 */ /* 0x004fea0003800000 */
[----:B------:R-:W-:Y:S05]  /*2430*/  @!P0 BRA `(.L_x_34) ;  /* 0x0000000000048947 */ /* 0x000fea0003800000 */
[----:B------:R-:W-:Y:S01]  /*2440*/  BPT.TRAP 0x1 ;  /* 0x000000040000795c */ /* 0x000fe20000300000 */
.L_x_34:
[----:B------:R-:W-:-:S13]  /*2450*/  ISETP.NE.AND P0, PT, R153, RZ, PT ;  /* 0x000000ff9900720c */ /* 0x000fda0003f05270 */
[----:B------:R-:W-:-:S05]  /*2460*/  VOTEU.ANY UP0, P0 ;  /* 0x00000000003f7886 */ /* 0x000fca0000000100 */
[----:B------:R-:W-:-:S06]  /*2470*/  @UP0 UIADD3 UR4, UR43, UR38, URZ ;  /* 0x000000262b040290 */ /* 0x000fcc000fffe03f */
[----:B------:R-:W-:Y:S02]  /*2480*/  IMAD.U32 R4, RZ, RZ, UR4 ;  /* 0x00000004ff047e24 */ /* 0x000fe4000f8e00ff */
[----:B------:R-:W-:Y:S02]  /*2490*/  IMAD.U32 R3, RZ, RZ, UR4 ;  /* 0x00000004ff037e24 */ /* 0x000fe4000f8e00ff */
[----:B------:R-:W-:-:S05]  /*24a0*/  @P0 IMAD.WIDE.U32 R4, R4, -0x55555555, RZ ;  /* 0xaaaaaaab04040825 */ /* 0x000fca00078e00ff */
[----:B------:R-:W-:-:S05]  /*24b0*/  @P0 SHF.R.U32.HI R0, RZ, 0x1, R5 ;  /* 0x00000001ff000819 */ /* 0x000fca0000011605 */
[----:B------:R-:W-:-:S05]  /*24c0*/  @P0 IMAD R0, R0, -0x3, R3 ;  /* 0xfffffffd00000824 */ /* 0x000fca00078e0203 */
[----:B------:R-:W-:-:S05]  /*24d0*/  @P0 LEA R0, R0, UR41, 0x3 ;  /* 0x0000002900000c11 */ /* 0x000fca000f8e18ff */
[----:B------:R-:W-:-:S05]  /*24e0*/  @P0 VIADD R3, R0, 0x18 ;  /* 0x0000001800030836 */ /* 0x000fca0000000000 */
[----:B------:R-:W-:-:S04]  /*24f0*/  @P0 PRMT R3, R152, 0x654, R3 ;  /* 0x0000065498030816 */ /* 0x000fc80000000003 */
[----:B------:R1:W-:Y:S01]  /*2500*/  @P0 SYNCS.ARRIVE.TRANS64.RED.A1T0 RZ, [R3+URZ], RZ ;  /* 0x000000ff03ff09a7 */ /* 0x0003e2000810043f */
[----:B------:R-:W-:-:S13]  /*2510*/  ISETP.GT.U32.AND P0, PT, R16, 0x1, PT ;  /* 0x000000011000780c */ /* 0x000fda0003f04070 */
[----:B-1----:R-:W-:Y:S05]  /*2520*/  @P0 BRA `(.L_x_33) ;  /* 0x0000000000040947 */ /* 0x002fea0003800000 */
[----:B------:R-:W-:Y:S01]  /*2530*/  BPT.TRAP 0x1 ;  /* 0x000000040000795c */ /* 0x000fe20000300000 */
.L_x_33:
[----:B------:R-:W-:Y:S01]  /*2540*/  SHF.L.U32 R0, R175, 0x1f, RZ ;  /* 0x0000001faf007819 */ /* 0x000fe200000006ff */
[----:B------:R-:W-:Y:S01]  /*2550*/  UIADD3 UR38, UR44, UR38, URZ ;  /* 0x000000262c267290 */ /* 0x000fe2000fffe03f */
[----:B------:R-:W1:Y:S01]  /*2560*/  LDC R15, c[0x0][0x288] ;  /* 0x0000a200ff0f7b82 */ /* 0x000e620000000800 */
[----:B------:R-:W-:Y:S01]  /*2570*/  UISETP.GE.U32.AND UP1, UPT, UR44, 0x3, UPT ;  /* 0x000000032c00788c */ /* 0x000fe2000bf26070 */
[----:B------:R-:W-:Y:S01]  /*2580*/  IMAD.SHL.U32 R8, R158, 0x2, RZ ;  /* 0x000000029e087824 */ /* 0x000fe200078e00ff */
[----:B------:R-:W-:Y:S02]  /*2590*/  UISETP.GT.U32.AND UP0, UPT, UR38, 0x2, UPT ;  /* 0x000000022600788c */ /* 0x000fe4000bf04070 */
[----:B------:R-:W-:Y:S02]  /*25a0*/  UIMAD.WIDE.U32 UR4, UR38, -0x55555555, URZ ;  /* 0xaaaaaaab260478a5 */ /* 0x000fe4000f8e003f */
[----:B------:R-:W-:Y:S01]  /*25b0*/  UISETP.LT.U32.AND UP0, UPT, UR44, 0x3, UP0 ;  /* 0x000000032c00788c */ /* 0x000fe20008701070 */
[----:B------:R-:W2:Y:S01]  /*25c0*/  SYNCS.PHASECHK.TRANS64.TRYWAIT P0, [R159+UR42+0x10], R0 ;  /* 0x000010009f0075a7 */ /* 0x000ea2000800016a */
[----:B------:R-:W-:Y:S01]  /*25d0*/  USHF.R.U32.HI UR4, URZ, 0x1, UR5 ;  /* 0x000000013f047899 */ /* 0x000fe20008011605 */
[----:B------:R-:W-:Y:S01]  /*25e0*/  SHF.R.S32.HI R9, RZ, 0x1f, R8 ;  /* 0x0000001fff097819 */ /* 0x000fe20000011408 */
[----:B------:R-:W-:-:S02]  /*25f0*/  USEL UR6, URZ, 0x1, !UP0 ;  /* 0x000000013f067887 */ /* 0x000fc4000c000000 */
[----:B------:R-:W-:Y:S02]  /*2600*/  UIMAD UR38, UR4, -0x3, UR38 ;  /* 0xfffffffd042678a4 */ /* 0x000fe4000f8e0226 */
[----:B------:R-:W-:-:S04]  /*2610*/  ULOP3.LUT UR39, UR39, UR6, URZ, 0x3c, !UPT ;  /* 0x0000000627277292 */ /* 0x000fc8000f8e3c3f */
[----:B------:R-:W-:Y:S01]  /*2620*/  @UP1 ULOP3.LUT UR39, UR39, 0x1, UR4, 0x78, !UPT ;  /* 0x0000000127271892 */ /* 0x000fe2000f8e7804 */
[----:B-12---:R-:W-:Y:S11]  /*2630*/  @!P0 BRA `(.L_x_35) ;  /* 0x00000094008c8947 */ /* 0x006ff60003800000 */
.L_x_316:
[----:B------:R-:W-:Y:S01]  /*2640*/  IMAD.SHL.U32 R14, R19, 0x40, RZ ;  /* 0x00000040130e7824 */ /* 0x000fe200078e00ff */
[----:B------:R-:W-:Y:S01]  /*2650*/  ULDC UR6, c[0x0][0x284] ;  /* 0x0000a10000067ab9 */ /* 0x000fe20000000800 */
[----:B0-----:R-:W-:Y:S01]  /*2660*/  IMAD.SHL.U32 R12, R22, 0x100, RZ ;  /* 0x00000100160c7824 */ /* 0x001fe200078e00ff */
[----:B------:R-:W-:Y:S01]  /*2670*/  SHF.R.S32.HI R165, RZ, 0x1f, R2 ;  /* 0x0000001fffa57819 */ /* 0x000fe20000011402 */
[----:B------:R-:W-:Y:S01]  /*2680*/  ULDC.64 UR4, c[0x0][0x5d0] ;  /* 0x0001740000047ab9 */ /* 0x000fe20000000a00 */
[----:B------:R-:W-:Y:S01]  /*2690*/  ISETP.GE.AND P0, PT, R14, UR6, PT ;  /* 0x000000060e007c0c */ /* 0x000fe2000bf06270 */
[----:B------:R-:W-:Y:S01]  /*26a0*/  IMAD.WIDE.U32 R4, R2, UR4, R8 ;  /* 0x0000000402047c25 */ /* 0x000fe2000f8e0008 */
[----:B------:R-:W-:Y:S02]  /*26b0*/  SHF.R.S32.HI R13, RZ, 0x1f, R12 ;  /* 0x0000001fff0d7819 */ /* 0x000fe4000001140c */
[C---:B------:R-:W-:Y:S01]  /*26c0*/  ISETP.GE.OR P0, PT, R12.reuse, R15, P0 ;  /* 0x0000000f0c00720c */ /* 0x040fe20000706670 */
[----:B------:R-:W-:Y:S01]  /*26d0*/  IMAD R3, R165, UR4, RZ ;  /* 0x00000004a5037c24 */ /* 0x000fe2000f8e02ff */
[----:B------:R-:W-:-:S03]  /*26e0*/  IADD3 R6, P1, R12, R4, RZ ;  /* 0x000000040c067210 */ /* 0x000fc60007f3e0ff */
[----:B------:R-:W-:-:S05]  /*26f0*/  IMAD R3, R2, UR5, R3 ;  /* 0x0000000502037c24 */ /* 0x000fca000f8e0203 */
[----:B------:R-:W-:-:S03]  /*2700*/  IADD3.X R7, R13, R5, R3, P1, !PT ;  /* 0x000000050d077210 */ /* 0x000fc60000ffe403 */
[----:B------:R-:W-:Y:S05]  /*2710*/  @P0 BRA `(.L_x_36) ;  /* 0x0000007c00040947 */ /* 0x000fea0003800000 */
[----:B------:R-:W0:Y:S01]  /*2720*/  LDC.64 R10, c[0x0][0x5c8] ;  /* 0x00017200ff0a7b82 */ /* 0x000e220000000a00 */
[----:B-----5:R-:W-:Y:S01]  /*2730*/  FSETP.NEU.AND P0, PT, R155, RZ, PT ;  /* 0x000000ff9b00720b */ /* 0x020fe20003f0d000 */
[----:B------:R-:W-:Y:S01]  /*2740*/  IMAD R3, R158, -0x2, R15 ;  /* 0xfffffffe9e037824 */ /* 0x000fe200078e020f */
[----:B------:R-:W-:Y:S01]  /*2750*/  BSSY B0, `(.L_x_36) ;  /* 0x00007bd000007945 */ /* 0x000fe20003800000 */
[----:B------:R-:W-:-:S04]  /*2760*/  IMAD.WIDE R166, R19, 0x40, R156 ;  /* 0x0000004013a67825 */ /* 0x000fc800078e029c */
[----:B-1----:R-:W-:Y:S02]  /*2770*/  IMAD.IADD R0, R3, 0x1, -R12 ;  /* 0x0000000103007824 */ /* 0x002fe400078e0a0c */
[----:B------:R-:W-:-:S03]  /*2780*/  IMAD.IADD R3, R163, 0x1, -R14 ;  /* 0x00000001a3037824 */ /* 0x000fc600078e0a0e */
[----:B------:R-:W-:-:S04]  /*2790*/  ISETP.GT.AND P2, PT, R0, RZ, PT ;  /* 0x000000ff0000720c */ /* 0x000fc80003f44270 */
[----:B------:R-:W-:Y:S01]  /*27a0*/  ISETP.GT.AND P1, PT, R3, RZ, P2 ;  /* 0x000000ff0300720c */ /* 0x000fe20001724270 */
[-C--:B0-----:R-:W-:Y:S02]  /*27b0*/  IMAD R4, R167, R10.reuse, RZ ;  /* 0x0000000aa7047224 */ /* 0x081fe400078e02ff */
[----:B------:R-:W-:-:S04]  /*27c0*/  IMAD.WIDE.U32 R6, R166, R10, R6 ;  /* 0x0000000aa6067225 */ /* 0x000fc800078e0006 */
[----:B------:R-:W-:-:S04]  /*27d0*/  IMAD R5, R166, R11, R4 ;  /* 0x0000000ba6057224 */ /* 0x000fc800078e0204 */
[----:B------:R-:W-:Y:S01]  /*27e0*/  IMAD.IADD R179, R7, 0x1, R5 ;  /* 0x0000000107b37824 */ /* 0x000fe200078e0205 */
[----:B------:R-:W-:Y:S06]  /*27f0*/  @!P0 BRA `(.L_x_37) ;  /* 0x0000005400988947 */ /* 0x000fec0003800000 */
[----:B------:R-:W0:Y:S01]  /*2800*/  LDC.64 R20, c[0x0][0x5b8] ;  /* 0x00016e00ff147b82 */ /* 0x000e220000000a00 */
[----:B------:R-:W-:-:S07]  /*2810*/  ULDC.64 UR4, c[0x0][0x5c0] ;  /* 0x0001700000047ab9 */ /* 0x000fce0000000a00 */
[----:B------:R-:W1:Y:S08]  /*2820*/  LDC.64 R168, c[0x0][0x5b0] ;  /* 0x00016c00ffa87b82 */ /* 0x000e700000000a00 */
[----:B------:R-:W2:Y:S01]  /*2830*/  LDC.64 R14, c[0x0][0x5a8] ;  /* 0x00016a00ff0e7b82 */ /* 0x000ea20000000a00 */
[-C--:B0-----:R-:W-:Y:S02]  /*2840*/  IMAD R7, R165, R20.reuse, RZ ;  /* 0x00000014a5077224 */ /* 0x081fe400078e02ff */
[----:B------:R-:W-:-:S04]  /*2850*/  IMAD.WIDE.U32 R4, R2, R20, R8 ;  /* 0x0000001402047225 */ /* 0x000fc800078e0008 */
[----:B------:R-:W-:Y:S01]  /*2860*/  IMAD R177, R2, R21, R7 ;  /* 0x0000001502b17224 */ /* 0x000fe200078e0207 */
[----:B------:R-:W-:Y:S01]  /*2870*/  IADD3 R164, P0, R12, R4, RZ ;  /* 0x000000040ca47210 */ /* 0x000fe20007f1e0ff */
[----:B-1----:R-:W-:-:S03]  /*2880*/  IMAD R4, R167, R168, RZ ;  /* 0x000000a8a7047224 */ /* 0x002fc600078e02ff */
[----:B------:R-:W-:Y:S01]  /*2890*/  IADD3.X R165, R13, R5, R177, P0, !PT ;  /* 0x000000050da57210 */ /* 0x000fe200007fe4b1 */
[C---:B------:R-:W-:Y:S02]  /*28a0*/  IMAD R21, R166.reuse, R169, R4 ;  /* 0x000000a9a6157224 */ /* 0x040fe400078e0204 */
[----:B------:R-:W-:-:S04]  /*28b0*/  IMAD.WIDE.U32 R4, R166, R168, R164 ;  /* 0x000000a8a6047225 */ /* 0x000fc800078e00a4 */
[----:B------:R-:W-:Y:S01]  /*28c0*/  IMAD.IADD R5, R5, 0x1, R21 ;  /* 0x0000000105057824 */ /* 0x000fe200078e0215 */
[----:B--2---:R-:W-:-:S04]  /*28d0*/  LEA R170, P0, R4, R14, 0x1 ;  /* 0x0000000e04aa7211 */ /* 0x004fc800078008ff */
[----:B------:R-:W-:-:S05]  /*28e0*/  LEA.HI.X R171, R4, R15, R5, 0x1, P0 ;  /* 0x0000000f04ab7211 */ /* 0x000fca00000f0c05 */
[----:B------:R0:W2:Y:S01]  /*28f0*/  @P1 LDG.E.LTC128B.U16 R19, desc[UR36][R170.64] ;  /* 0x00000024aa131981 */ /* 0x0000a2000c1e1520 */
[----:B------:R-:W-:Y:S01]  /*2900*/  IMAD.WIDE.U32 R4, R166, R168, R12 ;  /* 0x000000a8a6047225 */ /* 0x000fe200078e000c */
[----:B------:R-:W-:Y:S02]  /*2910*/  BSSY B1, `(.L_x_38) ;  /* 0x0000014000017945 */ /* 0x000fe40003800000 */
[----:B------:R-:W-:-:S04]  /*2920*/  IADD3 R172, P0, R8, R4, RZ ;  /* 0x0000000408ac7210 */ /* 0x000fc80007f1e0ff */
[----:B------:R-:W-:Y:S01]  /*2930*/  IADD3.X R173, R9, R21, R5, P0, !PT ;  /* 0x0000001509ad7210 */ /* 0x000fe200007fe405 */
[C---:B0-----:R-:W-:Y:S01]  /*2940*/  IMAD.SHL.U32 R170, R168.reuse, 0x8, RZ ;  /* 0x00000008a8aa7824 */ /* 0x041fe200078e00ff */
[----:B------:R-:W-:Y:S01]  /*2950*/  SHF.L.U64.HI R171, R168, 0x3, R169 ;  /* 0x00000003a8ab7819 */ /* 0x000fe200000102a9 */
[----:B------:R-:W-:-:S04]  /*2960*/  IMAD.WIDE.U32 R172, R2, R20, R172 ;  /* 0x0000001402ac7225 */ /* 0x000fc800078e00ac */
[----:B------:R-:W-:Y:S02]  /*2970*/  IMAD.IADD R7, R177, 0x1, R173 ;  /* 0x00000001b1077824 */ /* 0x000fe400078e02ad */
[----:B--2---:R-:W-:-:S04]  /*2980*/  IMAD.U32 R4, R19, 0x10000, RZ ;  /* 0x0001000013047824 */ /* 0x004fc800078e00ff */
[----:B------:R-:W-:Y:S01]  /*2990*/  FMUL R5, R4, R155 ;  /* 0x0000009b04057220 */ /* 0x000fe20000400000 */
[----:B------:R-:W-:-:S03]  /*29a0*/  LEA R4, P0, R6, UR4, 0x1 ;  /* 0x0000000406047c11 */ /* 0x000fc6000f8008ff */
[----:B------:R-:W-:Y:S01]  /*29b0*/  FFMA R24, R24, R154, R5 ;  /* 0x0000009a18187223 */ /* 0x000fe20000000005 */
[----:B------:R-:W-:Y:S02]  /*29c0*/  LEA.HI.X R5, R6, UR5, R179, 0x1, P0 ;  /* 0x0000000506057c11 */ /* 0x000fe400080f0cb3 */
[----:B------:R-:W-:Y:S02]  /*29d0*/  ISETP.GT.AND P0, PT, R0, 0x1, PT ;  /* 0x000000010000780c */ /* 0x000fe40003f04270 */
[----:B------:R-:W-:Y:S02]  /*29e0*/  F2FP.BF16.F32.PACK_AB R24, RZ, R24 ;  /* 0x00000018ff18723e */ /* 0x000fe400000010ff */
[----:B------:R-:W-:Y:S02]  /*29f0*/  ISETP.GT.AND P3, PT, R3, RZ, P0 ;  /* 0x000000ff0300720c */ /* 0x000fe40000764270 */
[C---:B------:R-:W-:Y:S01]  /*2a00*/  LEA R6, P4, R172.reuse, R14, 0x1 ;  /* 0x0000000eac067211 */ /* 0x040fe200078808ff */
[----:B------:R0:W-:Y:S03]  /*2a10*/  @P1 STG.E.U16 desc[UR36][R4.64], R24 ;  /* 0x0000001804001986 */ /* 0x0001e6000c101524 */
[----:B------:R-:W-:-:S07]  /*2a20*/  LEA.HI.X R7, R172, R15, R7, 0x1, P4 ;  /* 0x0000000fac077211 */ /* 0x000fce00020f0c07 */
[----:B------:R-:W-:Y:S05]  /*2a30*/  @!P3 BRA `(.L_x_39) ;  /* 0x000000000004b947 */ /* 0x000fea0003800000 */
[----:B------:R1:W5:Y:S02]  /*2a40*/  LDG.E.LTC128B.U16 R19, desc[UR36][R6.64+0x2] ;  /* 0x0000022406137981 */ /* 0x000364000c1e1520 */
.L_x_39:
[----:B------:R-:W-:Y:S05]  /*2a50*/  BSYNC B1 ;  /* 0x0000000000017941 */ /* 0x000fea0003800000 */
.L_x_38:
[----:B------:R-:W-:Y:S01]  /*2a60*/  IMAD.WIDE.U32 R170, R166, R168, R170 ;  /* 0x000000a8a6aa7225 */ /* 0x000fe200078e00aa */
[----:B------:R-:W-:-:S03]  /*2a70*/  ISETP.GT.AND P2, PT, R3, 0x8, P2 ;  /* 0x000000080300780c */ /* 0x000fc60001744270 */
[----:B-----5:R-:W-:Y:S02]  /*2a80*/  IMAD.U32 R22, R19, 0x10000, RZ ;  /* 0x0001000013167824 */ /* 0x020fe400078e00ff */
[----:B------:R-:W-:Y:S01]  /*2a90*/  IMAD.IADD R167, R21, 0x1, R171 ;  /* 0x0000000115a77824 */ /* 0x000fe200078e02ab */
[----:B------:R-:W-:Y:S01]  /*2aa0*/  IADD3 R21, P1, R164, R170, RZ ;  /* 0x000000aaa4157210 */ /* 0x000fe20007f3e0ff */
[----:B------:R-:W-:-:S04]  /*2ab0*/  FMUL R22, R22, R155 ;  /* 0x0000009b16167220 */ /* 0x000fc80000400000 */
[----:B------:R-:W-:Y:S01]  /*2ac0*/  FFMA R22, R25, R154, R22 ;  /* 0x0000009a19167223 */ /* 0x000fe20000000016 */
[----:B------:R-:W-:Y:S01]  /*2ad0*/  IMAD.X R164, R167, 0x1, R165, P1 ;  /* 0x00000001a7a47824 */ /* 0x000fe200008e06a5 */
[----:B0-----:R-:W-:-:S03]  /*2ae0*/  LEA R24, P1, R21, R14, 0x1 ;  /* 0x0000000e15187211 */ /* 0x001fc600078208ff */
[----:B------:R-:W-:Y:S02]  /*2af0*/  F2FP.BF16.F32.PACK_AB R22, RZ, R22 ;  /* 0x00000016ff16723e */ /* 0x000fe400000010ff */
[----:B------:R-:W-:-:S03]  /*2b00*/  LEA.HI.X R25, R21, R15, R164, 0x1, P1 ;  /* 0x0000000f15197211 */ /* 0x000fc600008f0ca4 */
[----:B------:R0:W-:Y:S04]  /*2b10*/  @P3 STG.E.U16 desc[UR36][R4.64+0x2], R22 ;  /* 0x0000021604003986 */ /* 0x0001e8000c101524 */
[----:B------:R-:W2:Y:S01]  /*2b20*/  @P2 LDG.E.LTC128B.U16 R19, desc[UR36][R24.64] ;  /* 0x0000002418132981 */ /* 0x000ea2000c1e1520 */
[----:B------:R-:W-:Y:S01]  /*2b30*/  IADD3 R8, P1, P3, R8, R170, R12 ;  /* 0x000000aa08087210 */ /* 0x000fe20007b3e00c */
[----:B------:R-:W-:Y:S01]  /*2b40*/  BSSY B1, `(.L_x_40) ;  /* 0x0000011000017945 */ /* 0x000fe20003800000 */
[C---:B------:R-:W-:Y:S02]  /*2b50*/  SHF.L.U64.HI R11, R10.reuse, 0x4, R11 ;  /* 0x000000040a0b7819 */ /* 0x040fe4000001020b */
[----:B------:R-:W-:Y:S02]  /*2b60*/  IADD3.X R9, R9, R167, R13, P1, P3 ;  /* 0x000000a709097210 */ /* 0x000fe40000fe640d */
[----:B------:R-:W-:-:S02]  /*2b70*/  LEA R10, P1, R10, R4, 0x4 ;  /* 0x000000040a0a7211 */ /* 0x000fc400078220ff */
[----:B------:R-:W-:Y:S01]  /*2b80*/  ISETP.GT.AND P0, PT, R3, 0x8, P0 ;  /* 0x000000080300780c */ /* 0x000fe20000704270 */
[----:B------:R-:W-:-:S04]  /*2b90*/  IMAD.WIDE.U32 R20, R2, R20, R8 ;  /* 0x0000001402147225 */ /* 0x000fc800078e0008 */
[----:B------:R-:W-:Y:S01]  /*2ba0*/  IMAD.X R11, R11, 0x1, R5, P1 ;  /* 0x000000010b0b7824 */ /* 0x000fe200008e0605 */
[----:B------:R-:W-:Y:S01]  /*2bb0*/  LEA R8, P3, R20, R14, 0x1 ;  /* 0x0000000e14087211 */ /* 0x000fe200078608ff */
[----:B------:R-:W-:-:S05]  /*2bc0*/  IMAD.IADD R2, R177, 0x1, R21 ;  /* 0x00000001b1027824 */ /* 0x000fca00078e0215 */
[----:B------:R-:W-:Y:S01]  /*2bd0*/  LEA.HI.X R9, R20, R15, R2, 0x1, P3 ;  /* 0x0000000f14097211 */ /* 0x000fe200018f0c02 */
[----:B--2---:R-:W-:-:S04]  /*2be0*/  IMAD.U32 R12, R19, 0x10000, RZ ;  /* 0x00010000130c7824 */ /* 0x004fc800078e00ff */
[----:B------:R-:W-:-:S04]  /*2bf0*/  FMUL R13, R12, R155 ;  /* 0x0000009b0c0d7220 */ /* 0x000fc80000400000 */
[----:B------:R-:W-:-:S05]  /*2c00*/  FFMA R13, R26, R154, R13 ;  /* 0x0000009a1a0d7223 */ /* 0x000fca000000000d */
[----:B------:R-:W-:-:S05]  /*2c10*/  F2FP.BF16.F32.PACK_AB R13, RZ, R13 ;  /* 0x0000000dff0d723e */ /* 0x000fca00000010ff */
[----:B------:R0:W-:Y:S01]  /*2c20*/  @P2 STG.E.U16 desc[UR36][R10.64], R13 ;  /* 0x0000000d0a002986 */ /* 0x0001e2000c101524 */
[----:B------:R-:W-:Y:S05]  /*2c30*/  @!P0 BRA `(.L_x_41) ;  /* 0x0000000000048947 */ /* 0x000fea0003800000 */
[----:B------:R2:W5:Y:S02]  /*2c40*/  LDG.E.LTC128B.U16 R19, desc[UR36][R8.64+0x2] ;  /* 0x0000022408137981 */ /* 0x000564000c1e1520 */
.L_x_41:
[----:B------:R-:W-:Y:S05]  /*2c50*/  BSYNC B1 ;  /* 0x0000000000017941 */ /* 0x000fea0003800000 */
.L_x_40:
[----:B-----5:R-:W-:Y:S01]  /*2c60*/  IMAD.U32 R2, R19, 0x10000, RZ ;  /* 0x0001000013027824 */ /* 0x020fe200078e00ff */
[----:B------:R-:W-:Y:S01]  /*2c70*/  ISETP.GT.AND P1, PT, R0, 0x8, PT ;  /* 0x000000080000780c */ /* 0x000fe20003f24270 */
[----:B------:R-:W-:Y:S02]  /*2c80*/  BSSY B1, `(.L_x_42) ;  /* 0x0000008000017945 */ /* 0x000fe40003800000 */
[----:B------:R-:W-:Y:S01]  /*2c90*/  FMUL R2, R2, R155 ;  /* 0x0000009b02027220 */ /* 0x000fe20000400000 */
[----:B------:R-:W-:-:S03]  /*2ca0*/  ISETP.GT.AND P2, PT, R3, RZ, P1 ;  /* 0x000000ff0300720c */ /* 0x000fc60000f44270 */
[----:B------:R-:W-:-:S05]  /*2cb0*/  FFMA R2, R27, R154, R2 ;  /* 0x0000009a1b027223 */ /* 0x000fca0000000002 */
[----:B------:R-:W-:-:S05]  /*2cc0*/  F2FP.BF16.F32.PACK_AB R2, RZ, R2 ;  /* 0x00000002ff02723e */ /* 0x000fca00000010ff */
[----:B------:R3:W-:Y:S01]  /*2cd0*/  @P0 STG.E.U16 desc[UR36][R10.64+0x2], R2 ;  /* 0x000002020a000986 */ /* 0x0007e2000c101524 */
[----:B------:R-:W-:Y:S05]  /*2ce0*/  @!P2 BRA `(.L_x_43) ;  /* 0x000000000004a947 */ /* 0x000fea0003800000 */
[----:B------:R4:W5:Y:S02]  /*2cf0*/  LDG.E.LTC128B.U16 R19, desc[UR36][R6.64+0x10] ;  /* 0x0000102406137981 */ /* 0x000964000c1e1520 */
.L_x_43:
[----:B------:R-:W-:Y:S05]  /*2d00*/  BSYNC B1 ;  /* 0x0000000000017941 */ /* 0x000fea0003800000 */
.L_x_42:
[----:B---3-5:R-:W-:Y:S01]  /*2d10*/  IMAD.U32 R2, R19, 0x10000, RZ ;  /* 0x0001000013027824 */ /* 0x028fe200078e00ff */
[----:B------:R-:W-:Y:S01]  /*2d20*/  ISETP.GT.AND P0, PT, R0, 0x9, PT ;  /* 0x000000090000780c */ /* 0x000fe20003f04270 */
[----:B------:R-:W-:Y:S02]  /*2d30*/  BSSY B1, `(.L_x_44) ;  /* 0x0000008000017945 */ /* 0x000fe40003800000 */
[----:B0-----:R-:W-:Y:S01]  /*2d40*/  FMUL R13, R2, R155 ;  /* 0x0000009b020d7220 */ /* 0x001fe20000400000 */
[----:B------:R-:W-:-:S03]  /*2d50*/  ISETP.GT.AND P3, PT, R3, RZ, P0 ;  /* 0x000000ff0300720c */ /* 0x000fc60000764270 */
[----:B------:R-:W-:-:S05]  /*2d60*/  FFMA R13, R28, R154, R13 ;  /* 0x0000009a1c0d7223 */ /* 0x000fca000000000d */
[----:B------:R-:W-:-:S05]  /*2d70*/  F2FP.BF16.F32.PACK_AB R13, RZ, R13 ;  /* 0x0000000dff0d723e */ /* 0x000fca00000010ff */
[----:B------:R0:W-:Y:S01]  /*2d80*/  @P2 STG.E.U16 desc[UR36][R4.64+0x10], R13 ;  /* 0x0000100d04002986 */ /* 0x0001e2000c101524 */
[----:B------:R-:W-:Y:S05]  /*2d90*/  @!P3 BRA `(.L_x_45) ;  /* 0x000000000004b947 */ /* 0x000fea0003800000 */
[----:B------:R3:W5:Y:S02]  /*2da0*/  LDG.E.LTC128B.U16 R19, desc[UR36][R6.64+0x12] ;  /* 0x0000122406137981 */ /* 0x000764000c1e1520 */
.L_x_45:
[----:B------:R-:W-:Y:S05]  /*2db0*/  BSYNC B1 ;  /* 0x0000000000017941 */ /* 0x000fea0003800000 */
.L_x_44:
[----:B-----5:R-:W-:Y:S01]  /*2dc0*/  IMAD.U32 R2, R19, 0x10000, RZ ;  /* 0x0001000013027824 */ /* 0x020fe200078e00ff */
[----:B------:R-:W-:Y:S01]  /*2dd0*/  ISETP.GT.AND P1, PT, R3, 0x8, P1 ;  /* 0x000000080300780c */ /* 0x000fe20000f24270 */
[----:B------:R-:W-:Y:S02]  /*2de0*/  BSSY B1, `(.L_x_46) ;  /* 0x0000007000017945 */ /* 0x000fe40003800000 */
[----:B------:R-:W-:-:S04]  /*2df0*/  FMUL R2, R2, R155 ;  /* 0x0000009b02027220 */ /* 0x000fc80000400000 */
[----:B------:R-:W-:-:S05]  /*2e00*/  FFMA R2, R29, R154, R2 ;  /* 0x0000009a1d027223 */ /* 0x000fca0000000002 */
[----:B------:R-:W-:-:S05]  /*2e10*/  F2FP.BF16.F32.PACK_AB R2, RZ, R2 ;  /* 0x00000002ff02723e */ /* 0x000fca00000010ff */
[----:B------:R0:W-:Y:S01]  /*2e20*/  @P3 STG.E.U16 desc[UR36][R4.64+0x12], R2 ;  /* 0x0000120204003986 */ /* 0x0001e2000c101524 */
[----:B------:R-:W-:Y:S05]  /*2e30*/  @!P1 BRA `(.L_x_47) ;  /* 0x0000000000049947 */ /* 0x000fea0003800000 */
[----:B------:R0:W5:Y:S02]  /*2e40*/  LDG.E.LTC128B.U16 R19, desc[UR36][R8.64+0x10] ;  /* 0x0000102408137981 */ /* 0x000164000c1e1520 */
.L_x_47:
[----:B------:R-:W-:Y:S05]  /*2e50*/  BSYNC B1 ;  /* 0x0000000000017941 */ /* 0x000fea0003800000 */
.L_x_46:
[----:B0----5:R-:W-:Y:S01]  /*2e60*/  IMAD.U32 R2, R19, 0x10000, RZ ;  /* 0x0001000013027824 */ /* 0x021fe200078e00ff */
        /* <DEDUP_REMOVED lines=8> */
.L_x_49:
[----:B------:R-:W-:Y:S05]  /*2ef0*/  BSYNC B1 ;  /* 0x0000000000017941 */ /* 0x000fea0003800000 */
.L_x_48:
        /* <DEDUP_REMOVED lines=10> */
.L_x_51:
[----:B------:R-:W-:Y:S05]  /*2fa0*/  BSYNC B1 ;  /* 0x0000000000017941 */ /* 0x000fea0003800000 */
.L_x_50:
[----:B0----5:R-:W-:Y:S01]  /*2fb0*/  IMAD.U32 R2, R19, 0x10000, RZ ;  /* 0x0001000013027824 */ /* 0x021fe200078e00ff */
        /* <DEDUP_REMOVED lines=9> */
.L_x_53:
[----:B------:R-:W-:Y:S05]  /*3050*/  BSYNC B1 ;  /* 0x0000000000017941 */ /* 0x000fea0003800000 */
.L_x_52:
        /* <DEDUP_REMOVED lines=9> */
.L_x_55:
[----:B------:R-:W-:Y:S05]  /*30f0*/  BSYNC B1 ;  /* 0x0000000000017941 */ /* 0x000fea0003800000 */
.L_x_54:
        /* <DEDUP_REMOVED lines=9> */
.L_x_57:
[----:B------:R-:W-:Y:S05]  /*3190*/  BSYNC B1 ;  /* 0x0000000000017941 */ /* 0x000fea0003800000 */
.L_x_56:
        /* <DEDUP_REMOVED lines=10> */
.L_x_59:
[----:B------:R-:W-:Y:S05]  /*3240*/  BSYNC B1 ;  /* 0x0000000000017941 */ /* 0x000fea0003800000 */
.L_x_58:
        /* <DEDUP_REMOVED lines=10> */
.L_x_61:
[----:B------:R-:W-:Y:S05]  /*32f0*/  BSYNC B1 ;  /* 0x0000000000017941 */ /* 0x000fea0003800000 */
.L_x_60:
        /* <DEDUP_REMOVED lines=9> */
.L_x_63:
[----:B------:R-:W-:Y:S05]  /*3390*/  BSYNC B1 ;  /* 0x0000000000017941 */ /* 0x000fea0003800000 */
.L_x_62:
        /* <DEDUP_REMOVED lines=9> */
.L_x_65:
[----:B------:R-:W-:Y:S05]  /*3430*/  BSYNC B1 ;  /* 0x0000000000017941 */ /* 0x000fea0003800000 */
.L_x_64:
        /* <DEDUP_REMOVED lines=10> */
.L_x_67:
[----:B------:R-:W-:Y:S05]  /*34e0*/  BSYNC B1 ;  /* 0x0000000000017941 */ /* 0x000fea0003800000 */
.L_x_66:
        /* <DEDUP_REMOVED lines=10> */
.L_x_69:
[----:B------:R-:W-:Y:S05]  /*3590*/  BSYNC B1 ;  /* 0x0000000000017941 */ /* 0x000fea0003800000 */
.L_x_68:
        /* <DEDUP_REMOVED lines=9> */
.L_x_71:
[----:B------:R-:W-:Y:S05]  /*3630*/  BSYNC B1 ;  /* 0x0000000000017941 */ /* 0x000fea0003800000 */
.L_x_70:
        /* <DEDUP_REMOVED lines=9> */
.L_x_73:
[----:B------:R-:W-:Y:S05]  /*36d0*/  BSYNC B1 ;  /* 0x0000000000017941 */ /* 0x000fea0003800000 */
.L_x_72:
        /* <DEDUP_REMOVED lines=10> */
.L_x_75:
[----:B------:R-:W-:Y:S05]  /*3780*/  BSYNC B1 ;  /* 0x0000000000017941 */ /* 0x000fea0003800000 */
.L_x_74:
        /* <DEDUP_REMOVED lines=10> */
.L_x_77:
[----:B------:R-:W-:Y:S05]  /*3830*/  BSYNC B1 ;  /* 0x0000000000017941 */ /* 0x000fea0003800000 */
.L_x_76:
        /* <DEDUP_REMOVED lines=9> */
.L_x_79:
[----:B------:R-:W-:Y:S05]  /*38d0*/  BSYNC B1 ;  /* 0x0000000000017941 */ /* 0x000fea0003800000 */
.L_x_78:
        /* <DEDUP_REMOVED lines=9> */
.L_x_81:
[----:B------:R-:W-:Y:S05]  /*3970*/  BSYNC B1 ;  /* 0x0000000000017941 */ /* 0x000fea0003800000 */
.L_x_80:
        /* <DEDUP_REMOVED lines=10> */
.L_x_83:
[----:B------:R-:W-:Y:S05]  /*3a20*/  BSYNC B1 ;  /* 0x0000000000017941 */ /* 0x000fea0003800000 */
.L_x_82:
        /* <DEDUP_REMOVED lines=10> */
.L_x_85:
[----:B------:R-:W-:Y:S05]  /*3ad0*/  BSYNC B1 ;  /* 0x0000000000017941 */ /* 0x000fea0003800000 */
.L_x_84:
        /* <DEDUP_REMOVED lines=9> */
.L_x_87:
[----:B------:R-:W-:Y:S05]  /*3b70*/  BSYNC B1 ;  /* 0x0000000000017941 */ /* 0x000fea0003800000 */
.L_x_86:
        /* <DEDUP_REMOVED lines=9> */
.L_x_89:
[----:B------:R-:W-:Y:S05]  /*3c10*/  BSYNC B1 ;  /* 0x0000000000017941 */ /* 0x000fea0003800000 */
.L_x_88:
        /* <DEDUP_REMOVED lines=10> */
.L_x_91:
[----:B------:R-:W-:Y:S05]  /*3cc0*/  BSYNC B1 ;  /* 0x0000000000017941 */ /* 0x000fea0003800000 */
.L_x_90:
        /* <DEDUP_REMOVED lines=10> */
.L_x_93:
[----:B------:R-:W-:Y:S05]  /*3d70*/  BSYNC B1 ;  /* 0x0000000000017941 */ /* 0x000fea0003800000 */
.L_x_92:
        /* <DEDUP_REMOVED lines=9> */
.L_x_95:
[----:B------:R-:W-:Y:S05]  /*3e10*/  BSYNC B1 ;  /* 0x0000000000017941 */ /* 0x000fea0003800000 */
.L_x_94:
        /* <DEDUP_REMOVED lines=9> */
.L_x_97:
[----:B------:R-:W-:Y:S05]  /*3eb0*/  BSYNC B1 ;  /* 0x0000000000017941 */ /* 0x000fea0003800000 */
.L_x_96:
        /* <DEDUP_REMOVED lines=10> */
.L_x_99:
[----:B------:R-:W-:Y:S05]  /*3f60*/  BSYNC B1 ;  /* 0x0000000000017941 */ /* 0x000fea0003800000 */
.L_x_98:
        /* <DEDUP_REMOVED lines=10> */
.L_x_101:
[----:B------:R-:W-:Y:S05]  /*4010*/  BSYNC B1 ;  /* 0x0000000000017941 */ /* 0x000fea0003800000 */
.L_x_100:
        /* <DEDUP_REMOVED lines=9> */
.L_x_103:
[----:B------:R-:W-:Y:S05]  /*40b0*/  BSYNC B1 ;  /* 0x0000000000017941 */ /* 0x000fea0003800000 */
.L_x_102:
        /* <DEDUP_REMOVED lines=9> */
.L_x_105:
[----:B------:R-:W-:Y:S05]  /*4150*/  BSYNC B1 ;  /* 0x0000000000017941 */ /* 0x000fea0003800000 */
.L_x_104:
        /* <DEDUP_REMOVED lines=10> */
.L_x_107:
[----:B------:R-:W-:Y:S05]  /*4200*/  BSYNC B1 ;  /* 0x0000000000017941 */ /* 0x000fea0003800000 */
.L_x_106:
        /* <DEDUP_REMOVED lines=10> */
.L_x_109:
[----:B------:R-:W-:Y:S05]  /*42b0*/  BSYNC B1 ;  /* 0x0000000000017941 */ /* 0x000fea0003800000 */
.L_x_108:
        /* <DEDUP_REMOVED lines=9> */
.L_x_111:
[----:B------:R-:W-:Y:S05]  /*4350*/  BSYNC B1 ;  /* 0x0000000000017941 */ /* 0x000fea0003800000 */
.L_x_110:
        /* <DEDUP_REMOVED lines=9> */
.L_x_113:
[----:B------:R-:W-:Y:S05]  /*43f0*/  BSYNC B1 ;  /* 0x0000000000017941 */ /* 0x000fea0003800000 */
.L_x_112:
        /* <DEDUP_REMOVED lines=10> */
.L_x_115:
[----:B------:R-:W-:Y:S05]  /*44a0*/  BSYNC B1 ;  /* 0x0000000000017941 */ /* 0x000fea0003800000 */
.L_x_114:
        /* <DEDUP_REMOVED lines=10> */
.L_x_117:
[----:B------:R-:W-:Y:S05]  /*4550*/  BSYNC B1 ;  /* 0x0000000000017941 */ /* 0x000fea0003800000 */
.L_x_116:
        /* <DEDUP_REMOVED lines=9> */
.L_x_119:
[----:B------:R-:W-:Y:S05]  /*45f0*/  BSYNC B1 ;  /* 0x0000000000017941 */ /* 0x000fea0003800000 */
.L_x_118:
        /* <DEDUP_REMOVED lines=9> */
.L_x_121:
[----:B------:R-:W-:Y:S05]  /*4690*/  BSYNC B1 ;  /* 0x0000000000017941 */ /* 0x000fea0003800000 */
.L_x_120:
        /* <DEDUP_REMOVED lines=10> */
.L_x_123:
[----:B------:R-:W-:Y:S05]  /*4740*/  BSYNC B1 ;  /* 0x0000000000017941 */ /* 0x000fea0003800000 */
.L_x_122:
        /* <DEDUP_REMOVED lines=10> */
.L_x_125:
[----:B------:R-:W-:Y:S05]  /*47f0*/  BSYNC B1 ;  /* 0x0000000000017941 */ /* 0x000fea0003800000 */
.L_x_124:
        /* <DEDUP_REMOVED lines=9> */
.L_x_127:
[----:B------:R-:W-:Y:S05]  /*4890*/  BSYNC B1 ;  /* 0x0000000000017941 */ /* 0x000fea0003800000 */
.L_x_126:
        /* <DEDUP_REMOVED lines=9> */
.L_x_129:
[----:B------:R-:W-:Y:S05]  /*4930*/  BSYNC B1 ;  /* 0x0000000000017941 */ /* 0x000fea0003800000 */
.L_x_128:
        /* <DEDUP_REMOVED lines=10> */
.L_x_131:
[----:B------:R-:W-:Y:S05]  /*49e0*/  BSYNC B1 ;  /* 0x0000000000017941 */ /* 0x000fea0003800000 */
.L_x_130:
        /* <DEDUP_REMOVED lines=10> */
.L_x_133:
[----:B------:R-:W-:Y:S05]  /*4a90*/  BSYNC B1 ;  /* 0x0000000000017941 */ /* 0x000fea0003800000 */
.L_x_132:
        /* <DEDUP_REMOVED lines=9> */
.L_x_135:
[----:B------:R-:W-:Y:S05]  /*4b30*/  BSYNC B1 ;  /* 0x0000000000017941 */ /* 0x000fea0003800000 */
.L_x_134:
        /* <DEDUP_REMOVED lines=9> */
.L_x_137:
[----:B------:R-:W-:Y:S05]  /*4bd0*/  BSYNC B1 ;  /* 0x0000000000017941 */ /* 0x000fea0003800000 */
.L_x_136:
        /* <DEDUP_REMOVED lines=10> */
.L_x_139:
[----:B------:R-:W-:Y:S05]  /*4c80*/  BSYNC B1 ;  /* 0x0000000000017941 */ /* 0x000fea0003800000 */
.L_x_138:
        /* <DEDUP_REMOVED lines=10> */
.L_x_141:
[----:B------:R-:W-:Y:S05]  /*4d30*/  BSYNC B1 ;  /* 0x0000000000017941 */ /* 0x000fea0003800000 */
.L_x_140:
        /* <DEDUP_REMOVED lines=9> */
.L_x_143:
[----:B------:R-:W-:Y:S05]  /*4dd0*/  BSYNC B1 ;  /* 0x0000000000017941 */ /* 0x000fea0003800000 */
.L_x_142:
        /* <DEDUP_REMOVED lines=9> */
.L_x_145:
[----:B------:R-:W-:Y:S05]  /*4e70*/  BSYNC B1 ;  /* 0x0000000000017941 */ /* 0x000fea0003800000 */
.L_x_144:
        /* <DEDUP_REMOVED lines=10> */
.L_x_147:
[----:B------:R-:W-:Y:S05]  /*4f20*/  BSYNC B1 ;  /* 0x0000000000017941 */ /* 0x000fea0003800000 */
.L_x_146:
        /* <DEDUP_REMOVED lines=10> */
.L_x_149:
[----:B------:R-:W-:Y:S05]  /*4fd0*/  BSYNC B1 ;  /* 0x0000000000017941 */ /* 0x000fea0003800000 */
.L_x_148:
        /* <DEDUP_REMOVED lines=9> */
.L_x_151:
[----:B------:R-:W-:Y:S05]  /*5070*/  BSYNC B1 ;  /* 0x0000000000017941 */ /* 0x000fea0003800000 */
.L_x_150:
        /* <DEDUP_REMOVED lines=9> */
.L_x_153:
[----:B------:R-:W-:Y:S05]  /*5110*/  BSYNC B1 ;  /* 0x0000000000017941 */ /* 0x000fea0003800000 */
.L_x_152:
        /* <DEDUP_REMOVED lines=10> */
.L_x_155:
[----:B------:R-:W-:Y:S05]  /*51c0*/  BSYNC B1 ;  /* 0x0000000000017941 */ /* 0x000fea0003800000 */
.L_x_154:
        /* <DEDUP_REMOVED lines=10> */
.L_x_157:
[----:B------:R-:W-:Y:S05]  /*5270*/  BSYNC B1 ;  /* 0x0000000000017941 */ /* 0x000fea0003800000 */
.L_x_156:
        /* <DEDUP_REMOVED lines=9> */
.L_x_159:
[----:B------:R-:W-:Y:S05]  /*5310*/  BSYNC B1 ;  /* 0x0000000000017941 */ /* 0x000fea0003800000 */
.L_x_158:
        /* <DEDUP_REMOVED lines=9> */
.L_x_161:
[----:B------:R-:W-:Y:S05]  /*53b0*/  BSYNC B1 ;  /* 0x0000000000017941 */ /* 0x000fea0003800000 */
.L_x_160:
        /* <DEDUP_REMOVED lines=10> */
.L_x_163:
[----:B------:R-:W-:Y:S05]  /*5460*/  BSYNC B1 ;  /* 0x0000000000017941 */ /* 0x000fea0003800000 */
.L_x_162:
        /* <DEDUP_REMOVED lines=10> */
.L_x_165:
[----:B------:R-:W-:Y:S05]  /*5510*/  BSYNC B1 ;  /* 0x0000000000017941 */ /* 0x000fea0003800000 */
.L_x_164:
        /* <DEDUP_REMOVED lines=9> */
.L_x_167:
[----:B------:R-:W-:Y:S05]  /*55b0*/  BSYNC B1 ;  /* 0x0000000000017941 */ /* 0x000fea0003800000 */
.L_x_166:
        /* <DEDUP_REMOVED lines=9> */
.L_x_169:
[----:B------:R-:W-:Y:S05]  /*5650*/  BSYNC B1 ;  /* 0x0000000000017941 */ /* 0x000fea0003800000 */
.L_x_168:
        /* <DEDUP_REMOVED lines=10> */
.L_x_171:
[----:B------:R-:W-:Y:S05]  /*5700*/  BSYNC B1 ;  /* 0x0000000000017941 */ /* 0x000fea0003800000 */
.L_x_170:
        /* <DEDUP_REMOVED lines=10> */
.L_x_173:
[----:B------:R-:W-:Y:S05]  /*57b0*/  BSYNC B1 ;  /* 0x0000000000017941 */ /* 0x000fea0003800000 */
.L_x_172:
        /* <DEDUP_REMOVED lines=9> */
.L_x_175:
[----:B------:R-:W-:Y:S05]  /*5850*/  BSYNC B1 ;  /* 0x0000000000017941 */ /* 0x000fea0003800000 */
.L_x_174:
        /* <DEDUP_REMOVED lines=9> */
.L_x_177:
[----:B------:R-:W-:Y:S05]  /*58f0*/  BSYNC B1 ;  /* 0x0000000000017941 */ /* 0x000fea0003800000 */
.L_x_176:
        /* <DEDUP_REMOVED lines=10> */
.L_x_179:
[----:B------:R-:W-:Y:S05]  /*59a0*/  BSYNC B1 ;  /* 0x0000000000017941 */ /* 0x000fea0003800000 */
.L_x_178:
        /* <DEDUP_REMOVED lines=10> */
.L_x_181:
[----:B------:R-:W-:Y:S05]  /*5a50*/  BSYNC B1 ;  /* 0x0000000000017941 */ /* 0x000fea0003800000 */
.L_x_180:
        /* <DEDUP_REMOVED lines=9> */
.L_x_183:
[----:B------:R-:W-:Y:S05]  /*5af0*/  BSYNC B1 ;  /* 0x0000000000017941 */ /* 0x000fea0003800000 */
.L_x_182:
        /* <DEDUP_REMOVED lines=9> */
.L_x_185:
[----:B------:R-:W-:Y:S05]  /*5b90*/  BSYNC B1 ;  /* 0x0000000000017941 */ /* 0x000fea0003800000 */
.L_x_184:
        /* <DEDUP_REMOVED lines=10> */
.L_x_187:
[----:B------:R-:W-:Y:S05]  /*5c40*/  BSYNC B1 ;  /* 0x0000000000017941 */ /* 0x000fea0003800000 */
.L_x_186:
        /* <DEDUP_REMOVED lines=10> */
.L_x_189:
[----:B------:R-:W-:Y:S05]  /*5cf0*/  BSYNC B1 ;  /* 0x0000000000017941 */ /* 0x000fea0003800000 */
.L_x_188:
        /* <DEDUP_REMOVED lines=9> */
.L_x_191:
[----:B------:R-:W-:Y:S05]  /*5d90*/  BSYNC B1 ;  /* 0x0000000000017941 */ /* 0x000fea0003800000 */
.L_x_190:
        /* <DEDUP_REMOVED lines=9> */
.L_x_193:
[----:B------:R-:W-:Y:S05]  /*5e30*/  BSYNC B1 ;  /* 0x0000000000017941 */ /* 0x000fea0003800000 */
.L_x_192:
        /* <DEDUP_REMOVED lines=10> */
.L_x_195:
[----:B------:R-:W-:Y:S05]  /*5ee0*/  BSYNC B1 ;  /* 0x0000000000017941 */ /* 0x000fea0003800000 */
.L_x_194:
        /* <DEDUP_REMOVED lines=10> */
.L_x_197:
[----:B------:R-:W-:Y:S05]  /*5f90*/  BSYNC B1 ;  /* 0x0000000000017941 */ /* 0x000fea0003800000 */
.L_x_196:
        /* <DEDUP_REMOVED lines=9> */
.L_x_199:
[----:B------:R-:W-:Y:S05]  /*6030*/  BSYNC B1 ;  /* 0x0000000000017941 */ /* 0x000fea0003800000 */
.L_x_198:
        /* <DEDUP_REMOVED lines=9> */
.L_x_201:
[----:B------:R-:W-:Y:S05]  /*60d0*/  BSYNC B1 ;  /* 0x0000000000017941 */ /* 0x000fea0003800000 */
.L_x_200:
        /* <DEDUP_REMOVED lines=10> */
.L_x_203:
[----:B------:R-:W-:Y:S05]  /*6180*/  BSYNC B1 ;  /* 0x0000000000017941 */ /* 0x000fea0003800000 */
.L_x_202:
        /* <DEDUP_REMOVED lines=10> */
.L_x_205:
[----:B------:R-:W-:Y:S05]  /*6230*/  BSYNC B1 ;  /* 0x0000000000017941 */ /* 0x000fea0003800000 */
.L_x_204:
        /* <DEDUP_REMOVED lines=9> */
.L_x_207:
[----:B------:R-:W-:Y:S05]  /*62d0*/  BSYNC B1 ;  /* 0x0000000000017941 */ /* 0x000fea0003800000 */
.L_x_206:
        /* <DEDUP_REMOVED lines=9> */
.L_x_209:
[----:B------:R-:W-:Y:S05]  /*6370*/  BSYNC B1 ;  /* 0x0000000000017941 */ /* 0x000fea0003800000 */
.L_x_208:
        /* <DEDUP_REMOVED lines=10> */
.L_x_211:
[----:B------:R-:W-:Y:S05]  /*6420*/  BSYNC B1 ;  /* 0x0000000000017941 */ /* 0x000fea0003800000 */
.L_x_210:
        /* <DEDUP_REMOVED lines=10> */
.L_x_213:
[----:B------:R-:W-:Y:S05]  /*64d0*/  BSYNC B1 ;  /* 0x0000000000017941 */ /* 0x000fea0003800000 */
.L_x_212:
        /* <DEDUP_REMOVED lines=9> */
.L_x_215:
[----:B------:R-:W-:Y:S05]  /*6570*/  BSYNC B1 ;  /* 0x0000000000017941 */ /* 0x000fea0003800000 */
.L_x_214:
        /* <DEDUP_REMOVED lines=9> */
.L_x_217:
[----:B------:R-:W-:Y:S05]  /*6610*/  BSYNC B1 ;  /* 0x0000000000017941 */ /* 0x000fea0003800000 */
.L_x_216:
        /* <DEDUP_REMOVED lines=10> */
.L_x_219:
[----:B------:R-:W-:Y:S05]  /*66c0*/  BSYNC B1 ;  /* 0x0000000000017941 */ /* 0x000fea0003800000 */
.L_x_218:
        /* <DEDUP_REMOVED lines=10> */
.L_x_221:
[----:B------:R-:W-:Y:S05]  /*6770*/  BSYNC B1 ;  /* 0x0000000000017941 */ /* 0x000fea0003800000 */
.L_x_220:
        /* <DEDUP_REMOVED lines=9> */
.L_x_223:
[----:B------:R-:W-:Y:S05]  /*6810*/  BSYNC B1 ;  /* 0x0000000000017941 */ /* 0x000fea0003800000 */
.L_x_222:
        /* <DEDUP_REMOVED lines=9> */
.L_x_225:
[----:B------:R-:W-:Y:S05]  /*68b0*/  BSYNC B1 ;  /* 0x0000000000017941 */ /* 0x000fea0003800000 */
.L_x_224:
        /* <DEDUP_REMOVED lines=10> */
.L_x_227:
[----:B------:R-:W-:Y:S05]  /*6960*/  BSYNC B1 ;  /* 0x0000000000017941 */ /* 0x000fea0003800000 */
.L_x_226:
        /* <DEDUP_REMOVED lines=10> */
.L_x_229:
[----:B------:R-:W-:Y:S05]  /*6a10*/  BSYNC B1 ;  /* 0x0000000000017941 */ /* 0x000fea0003800000 */
.L_x_228:
        /* <DEDUP_REMOVED lines=9> */
.L_x_231:
[----:B------:R-:W-:Y:S05]  /*6ab0*/  BSYNC B1 ;  /* 0x0000000000017941 */ /* 0x000fea0003800000 */
.L_x_230:
        /* <DEDUP_REMOVED lines=9> */
.L_x_233:
[----:B------:R-:W-:Y:S05]  /*6b50*/  BSYNC B1 ;  /* 0x0000000000017941 */ /* 0x000fea0003800000 */
.L_x_232:
        /* <DEDUP_REMOVED lines=10> */
.L_x_235:
[----:B------:R-:W-:Y:S05]  /*6c00*/  BSYNC B1 ;  /* 0x0000000000017941 */ /* 0x000fea0003800000 */
.L_x_234:
        /* <DEDUP_REMOVED lines=10> */
.L_x_237:
[----:B------:R-:W-:Y:S05]  /*6cb0*/  BSYNC B1 ;  /* 0x0000000000017941 */ /* 0x000fea0003800000 */
.L_x_236:
        /* <DEDUP_REMOVED lines=9> */
.L_x_239:
[----:B------:R-:W-:Y:S05]  /*6d50*/  BSYNC B1 ;  /* 0x0000000000017941 */ /* 0x000fea0003800000 */
.L_x_238:
        /* <DEDUP_REMOVED lines=9> */
.L_x_241:
[----:B------:R-:W-:Y:S05]  /*6df0*/  BSYNC B1 ;  /* 0x0000000000017941 */ /* 0x000fea0003800000 */
.L_x_240:
        /* <DEDUP_REMOVED lines=10> */
.L_x_243:
[----:B------:R-:W-:Y:S05]  /*6ea0*/  BSYNC B1 ;  /* 0x0000000000017941 */ /* 0x000fea0003800000 */
.L_x_242:
        /* <DEDUP_REMOVED lines=10> */
.L_x_245:
[----:B------:R-:W-:Y:S05]  /*6f50*/  BSYNC B1 ;  /* 0x0000000000017941 */ /* 0x000fea0003800000 */
.L_x_244:
        /* <DEDUP_REMOVED lines=9> */
.L_x_247:
[----:B------:R-:W-:Y:S05]  /*6ff0*/  BSYNC B1 ;  /* 0x0000000000017941 */ /* 0x000fea0003800000 */
.L_x_246:
        /* <DEDUP_REMOVED lines=9> */
.L_x_249:
[----:B------:R-:W-:Y:S05]  /*7090*/  BSYNC B1 ;  /* 0x0000000000017941 */ /* 0x000fea0003800000 */
.L_x_248:
        /* <DEDUP_REMOVED lines=10> */
.L_x_251:
[----:B------:R-:W-:Y:S05]  /*7140*/  BSYNC B1 ;  /* 0x0000000000017941 */ /* 0x000fea0003800000 */
.L_x_250:
        /* <DEDUP_REMOVED lines=10> */
.L_x_253:
[----:B------:R-:W-:Y:S05]  /*71f0*/  BSYNC B1 ;  /* 0x0000000000017941 */ /* 0x000fea0003800000 */
.L_x_252:
        /* <DEDUP_REMOVED lines=9> */
.L_x_255:
[----:B------:R-:W-:Y:S05]  /*7290*/  BSYNC B1 ;  /* 0x0000000000017941 */ /* 0x000fea0003800000 */
.L_x_254:
        /* <DEDUP_REMOVED lines=9> */
.L_x_257:
[----:B------:R-:W-:Y:S05]  /*7330*/  BSYNC B1 ;  /* 0x0000000000017941 */ /* 0x000fea0003800000 */
.L_x_256:
        /* <DEDUP_REMOVED lines=10> */
.L_x_259:
[----:B------:R-:W-:Y:S05]  /*73e0*/  BSYNC B1 ;  /* 0x0000000000017941 */ /* 0x000fea0003800000 */
.L_x_258:
        /* <DEDUP_REMOVED lines=10> */
.L_x_261:
[----:B------:R-:W-:Y:S05]  /*7490*/  BSYNC B1 ;  /* 0x0000000000017941 */ /* 0x000fea0003800000 */
.L_x_260:
        /* <DEDUP_REMOVED lines=9> */
.L_x_263:
[----:B------:R-:W-:Y:S05]  /*7530*/  BSYNC B1 ;  /* 0x0000000000017941 */ /* 0x000fea0003800000 */
.L_x_262:
        /* <DEDUP_REMOVED lines=9> */
.L_x_265:
[----:B------:R-:W-:Y:S05]  /*75d0*/  BSYNC B1 ;  /* 0x0000000000017941 */ /* 0x000fea0003800000 */
.L_x_264:
        /* <DEDUP_REMOVED lines=10> */
.L_x_267:
[----:B------:R-:W-:Y:S05]  /*7680*/  BSYNC B1 ;  /* 0x0000000000017941 */ /* 0x000fea0003800000 */
.L_x_266:
        /* <DEDUP_REMOVED lines=10> */
.L_x_269:
[----:B------:R-:W-:Y:S05]  /*7730*/  BSYNC B1 ;  /* 0x0000000000017941 */ /* 0x000fea0003800000 */
.L_x_268:
        /* <DEDUP_REMOVED lines=9> */
.L_x_271:
[----:B------:R-:W-:Y:S05]  /*77d0*/  BSYNC B1 ;  /* 0x0000000000017941 */ /* 0x000fea0003800000 */
.L_x_270:
        /* <DEDUP_REMOVED lines=9> */
.L_x_273:
[----:B------:R-:W-:Y:S05]  /*7870*/  BSYNC B1 ;  /* 0x0000000000017941 */ /* 0x000fea0003800000 */
.L_x_272:
        /* <DEDUP_REMOVED lines=10> */
.L_x_275:
[----:B------:R-:W-:Y:S05]  /*7920*/  BSYNC B1 ;  /* 0x0000000000017941 */ /* 0x000fea0003800000 */
.L_x_274:
        /* <DEDUP_REMOVED lines=10> */
.L_x_277:
[----:B------:R-:W-:Y:S05]  /*79d0*/  BSYNC B1 ;  /* 0x0000000000017941 */ /* 0x000fea0003800000 */
.L_x_276:
        /* <DEDUP_REMOVED lines=9> */
.L_x_279:
[----:B------:R-:W-:Y:S05]  /*7a70*/  BSYNC B1 ;  /* 0x0000000000017941 */ /* 0x000fea0003800000 */
.L_x_278:
        /* <DEDUP_REMOVED lines=9> */
.L_x_281:
[----:B------:R-:W-:Y:S05]  /*7b10*/  BSYNC B1 ;  /* 0x0000000000017941 */ /* 0x000fea0003800000 */
.L_x_280:
        /* <DEDUP_REMOVED lines=10> */
.L_x_283:
[----:B------:R-:W-:Y:S05]  /*7bc0*/  BSYNC B1 ;  /* 0x0000000000017941 */ /* 0x000fea0003800000 */
.L_x_282:
        /* <DEDUP_REMOVED lines=10> */
.L_x_285:
[----:B------:R-:W-:Y:S05]  /*7c70*/  BSYNC B1 ;  /* 0x0000000000017941 */ /* 0x000fea0003800000 */
.L_x_284:
        /* <DEDUP_REMOVED lines=9> */
.L_x_287:
[----:B------:R-:W-:Y:S05]  /*7d10*/  BSYNC B1 ;  /* 0x0000000000017941 */ /* 0x000fea0003800000 */
.L_x_286:
[----:B0----5:R-:W-:Y:S01]  /*7d20*/  IMAD.U32 R0, R19, 0x10000, RZ ;  /* 0x0001000013007824 */ /* 0x021fe200078e00ff */
[----:B------:R-:W-:Y:S01]  /*7d30*/  ISETP.GT.AND P0, PT, R3, 0x8, P0 ;  /* 0x000000080300780c */ /* 0x000fe20000704270 */
[----:B------:R-:W-:Y:S01]  /*7d40*/  @P1 IMAD.MOV.U32 R4, RZ, RZ, R10 ;  /* 0x000000ffff041224 */ /* 0x000fe200078e000a */
[----:B------:R-:W-:Y:S01]  /*7d50*/  BSSY B1, `(.L_x_288) ;  /* 0x0000009000017945 */ /* 0x000fe20003800000 */
[----:B------:R-:W-:-:S04]  /*7d60*/  FMUL R5, R0, R155 ;  /* 0x0000009b00057220 */ /* 0x000fc80000400000 */
[----:B------:R-:W-:-:S05]  /*7d70*/  FFMA R5, R150, R154, R5 ;  /* 0x0000009a96057223 */ /* 0x000fca0000000005 */
[----:B------:R-:W-:-:S04]  /*7d80*/  F2FP.BF16.F32.PACK_AB R5, RZ, R5 ;  /* 0x00000005ff05723e */ /* 0x000fc800000010ff */
[----:B------:R-:W-:Y:S01]  /*7d90*/  PRMT R2, R5, 0x7610, R2 ;  /* 0x0000761005027816 */ /* 0x000fe20000000002 */
[----:B------:R-:W-:-:S05]  /*7da0*/  @P1 IMAD.MOV.U32 R5, RZ, RZ, R11 ;  /* 0x000000ffff051224 */ /* 0x000fca00078e000b */
[----:B------:R0:W-:Y:S01]  /*7db0*/  @P1 STG.E.U16 desc[UR36][R4.64+0x1f0], R2 ;  /* 0x0001f00204001986 */ /* 0x0001e2000c101524 */
[----:B------:R-:W-:Y:S05]  /*7dc0*/  @!P0 BRA `(.L_x_289) ;  /* 0x0000000000048947 */ /* 0x000fea0003800000 */
[----:B------:R0:W5:Y:S02]  /*7dd0*/  LDG.E.LTC128B.U16 R19, desc[UR36][R8.64+0x1f2] ;  /* 0x0001f22408137981 */ /* 0x000164000c1e1520 */
.L_x_289:
[----:B------:R-:W-:Y:S05]  /*7de0*/  BSYNC B1 ;  /* 0x0000000000017941 */ /* 0x000fea0003800000 */
.L_x_288:
[----:B------:R-:W-:Y:S05]  /*7df0*/  @!P0 BRA `(.L_x_290) ;  /* 0x0000002400488947 */ /* 0x000fea0003800000 */
[----:B-----5:R-:W-:-:S04]  /*7e00*/  IMAD.U32 R0, R19, 0x10000, RZ ;  /* 0x0001000013007824 */ /* 0x020fc800078e00ff */
[----:B------:R-:W-:-:S04]  /*7e10*/  FMUL R0, R0, R155 ;  /* 0x0000009b00007220 */ /* 0x000fc80000400000 */
[----:B------:R-:W-:-:S05]  /*7e20*/  FFMA R0, R151, R154, R0 ;  /* 0x0000009a97007223 */ /* 0x000fca0000000000 */
[----:B------:R-:W-:-:S05]  /*7e30*/  F2FP.BF16.F32.PACK_AB R0, RZ, R0 ;  /* 0x00000000ff00723e */ /* 0x000fca00000010ff */
[----:B------:R0:W-:Y:S01]  /*7e40*/  STG.E.U16 desc[UR36][R10.64+0x1f2], R0 ;  /* 0x0001f2000a007986 */ /* 0x0001e2000c101524 */
[----:B------:R-:W-:Y:S05]  /*7e50*/  BRA `(.L_x_290) ;  /* 0x0000002400307947 */ /* 0x000fea0003800000 */
.L_x_37:
[----:B------:R-:W-:Y:S01]  /*7e60*/  ISETP.GT.AND P0, PT, R0, 0x1, PT ;  /* 0x000000010000780c */ /* 0x000fe20003f04270 */
[----:B------:R-:W-:Y:S01]  /*7e70*/  ULDC.64 UR4, c[0x0][0x5c0] ;  /* 0x0001700000047ab9 */ /* 0x000fe20000000a00 */
[-C--:B------:R-:W-:Y:S01]  /*7e80*/  FMUL R24, R24, R154.reuse ;  /* 0x0000009a18187220 */ /* 0x080fe20000400000 */
[-C--:B------:R-:W-:Y:S01]  /*7e90*/  FMUL R25, R25, R154.reuse ;  /* 0x0000009a19197220 */ /* 0x080fe20000400000 */
[----:B------:R-:W-:Y:S01]  /*7ea0*/  ISETP.GT.AND P3, PT, R3, RZ, P0 ;  /* 0x000000ff0300720c */ /* 0x000fe20000764270 */
[-C--:B------:R-:W-:Y:S01]  /*7eb0*/  FMUL R26, R26, R154.reuse ;  /* 0x0000009a1a1a7220 */ /* 0x080fe20000400000 */
[----:B------:R-:W-:Y:S01]  /*7ec0*/  LEA R4, P4, R6, UR4, 0x1 ;  /* 0x0000000406047c11 */ /* 0x000fe2000f8808ff */
[----:B------:R-:W-:Y:S01]  /*7ed0*/  FMUL R27, R27, R154 ;  /* 0x0000009a1b1b7220 */ /* 0x000fe20000400000 */
[----:B------:R-:W-:Y:S01]  /*7ee0*/  F2FP.BF16.F32.PACK_AB R24, RZ, R24 ;  /* 0x00000018ff18723e */ /* 0x000fe200000010ff */
[-C--:B------:R-:W-:Y:S01]  /*7ef0*/  FMUL R28, R28, R154.reuse ;  /* 0x0000009a1c1c7220 */ /* 0x080fe20000400000 */
[----:B------:R-:W-:Y:S01]  /*7f00*/  LEA.HI.X R5, R6, UR5, R179, 0x1, P4 ;  /* 0x0000000506057c11 */ /* 0x000fe2000a0f0cb3 */
[-C--:B------:R-:W-:Y:S01]  /*7f10*/  FMUL R29, R29, R154.reuse ;  /* 0x0000009a1d1d7220 */ /* 0x080fe20000400000 */
[----:B------:R-:W-:Y:S01]  /*7f20*/  F2FP.BF16.F32.PACK_AB R25, RZ, R25 ;  /* 0x00000019ff19723e */ /* 0x000fe200000010ff */
[-C--:B------:R-:W-:Y:S01]  /*7f30*/  FMUL R30, R30, R154.reuse ;  /* 0x0000009a1e1e7220 */ /* 0x080fe20000400000 */
[----:B------:R-:W-:Y:S01]  /*7f40*/  SHF.L.U64.HI R11, R10, 0x4, R11 ;  /* 0x000000040a0b7819 */ /* 0x000fe2000001020b */
[----:B------:R-:W-:Y:S01]  /*7f50*/  @P1 STG.E.U16 desc[UR36][R4.64], R24 ;  /* 0x0000001804001986 */ /* 0x000fe2000c101524 */
[----:B------:R-:W-:Y:S01]  /*7f60*/  ISETP.GT.AND P1, PT, R0, 0x8, PT ;  /* 0x000000080000780c */ /* 0x000fe20003f24270 */
[----:B------:R-:W-:Y:S01]  /*7f70*/  FMUL R31, R31, R154 ;  /* 0x0000009a1f1f7220 */ /* 0x000fe20000400000 */
[C---:B------:R-:W-:Y:S01]  /*7f80*/  ISETP.GT.AND P4, PT, R3.reuse, 0x8, P0 ;  /* 0x000000080300780c */ /* 0x040fe20000784270 */
[----:B------:R-:W-:Y:S01]  /*7f90*/  @P3 STG.E.U16 desc[UR36][R4.64+0x2], R25 ;  /* 0x0000021904003986 */ /* 0x000fe2000c101524 */
[----:B------:R-:W-:Y:S01]  /*7fa0*/  LEA R6, P3, R10, R4, 0x4 ;  /* 0x000000040a067211 */ /* 0x000fe200078620ff */
[-C--:B------:R-:W-:Y:S01]  /*7fb0*/  FMUL R32, R32, R154.reuse ;  /* 0x0000009a20207220 */ /* 0x080fe20000400000 */
[----:B------:R-:W-:Y:S01]  /*7fc0*/  ISETP.GT.AND P2, PT, R3, 0x8, P2 ;  /* 0x000000080300780c */ /* 0x000fe20001744270 */
[-C--:B------:R-:W-:Y:S01]  /*7fd0*/  FMUL R33, R33, R154.reuse ;  /* 0x0000009a21217220 */ /* 0x080fe20000400000 */
[----:B------:R-:W-:Y:S01]  /*7fe0*/  ISETP.GT.AND P0, PT, R0, 0x9, PT ;  /* 0x000000090000780c */ /* 0x000fe20003f04270 */
[----:B------:R-:W-:Y:S01]  /*7ff0*/  IMAD.X R7, R11, 0x1, R5, P3 ;  /* 0x000000010b077824 */ /* 0x000fe200018e0605 */
[C---:B------:R-:W-:Y:S01]  /*8000*/  ISETP.GT.AND P5, PT, R3.reuse, RZ, P1 ;  /* 0x000000ff0300720c */ /* 0x040fe20000fa4270 */
[-C--:B------:R-:W-:Y:S01]  /*8010*/  FMUL R34, R34, R154.reuse ;  /* 0x0000009a22227220 */ /* 0x080fe20000400000 */
[----:B------:R-:W-:Y:S01]  /*8020*/  ISETP.GT.AND P3, PT, R3, RZ, P0 ;  /* 0x000000ff0300720c */ /* 0x000fe20000764270 */
[----:B------:R-:W-:Y:S01]  /*8030*/  FMUL R35, R35, R154 ;  /* 0x0000009a23237220 */ /* 0x000fe20000400000 */
[----:B------:R-:W-:Y:S01]  /*8040*/  F2FP.BF16.F32.PACK_AB R26, RZ, R26 ;  /* 0x0000001aff1a723e */ /* 0x000fe200000010ff */
[-C--:B------:R-:W-:Y:S01]  /*8050*/  FMUL R36, R36, R154.reuse ;  /* 0x0000009a24247220 */ /* 0x080fe20000400000 */
[----:B------:R-:W-:Y:S01]  /*8060*/  F2FP.BF16.F32.PACK_AB R27, RZ, R27 ;  /* 0x0000001bff1b723e */ /* 0x000fe200000010ff */
[----:B------:R-:W-:Y:S01]  /*8070*/  FMUL R37, R37, R154 ;  /* 0x0000009a25257220 */ /* 0x000fe20000400000 */
[----:B------:R-:W-:Y:S01]  /*8080*/  F2FP.BF16.F32.PACK_AB R28, RZ, R28 ;  /* 0x0000001cff1c723e */ /* 0x000fe200000010ff */
[----:B------:R-:W-:Y:S01]  /*8090*/  @P2 STG.E.U16 desc[UR36][R6.64], R26 ;  /* 0x0000001a06002986 */ /* 0x000fe2000c101524 */
[----:B------:R-:W-:Y:S01]  /*80a0*/  F2FP.BF16.F32.PACK_AB R29, RZ, R29 ;  /* 0x0000001dff1d723e */ /* 0x000fe200000010ff */
[-C--:B------:R-:W-:Y:S01]  /*80b0*/  FMUL R38, R38, R154.reuse ;  /* 0x0000009a26267220 */ /* 0x080fe20000400000 */
[----:B------:R-:W-:Y:S01]  /*80c0*/  ISETP.GT.AND P2, PT, R3, 0x8, P1 ;  /* 0x000000080300780c */ /* 0x000fe20000f44270 */
[----:B------:R-:W-:Y:S01]  /*80d0*/  @P4 STG.E.U16 desc[UR36][R6.64+0x2], R27 ;  /* 0x0000021b06004986 */ /* 0x000fe2000c101524 */
[----:B------:R-:W-:Y:S01]  /*80e0*/  ISETP.GT.AND P1, PT, R0, 0x10, PT ;  /* 0x000000100000780c */ /* 0x000fe20003f24270 */
[----:B------:R-:W-:Y:S01]  /*80f0*/  FMUL R39, R39, R154 ;  /* 0x0000009a27277220 */ /* 0x000fe20000400000 */
[----:B------:R-:W-:Y:S01]  /*8100*/  F2FP.BF16.F32.PACK_AB R30, RZ, R30 ;  /* 0x0000001eff1e723e */ /* 0x000fe200000010ff */
[----:B------:R-:W-:Y:S01]  /*8110*/  @P5 STG.E.U16 desc[UR36][R4.64+0x10], R28 ;  /* 0x0000101c04005986 */ /* 0x000fe2000c101524 */
[C---:B------:R-:W-:Y:S01]  /*8120*/  ISETP.GT.AND P4, PT, R3.reuse, RZ, P1 ;  /* 0x000000ff0300720c */ /* 0x040fe20000f84270 */
[-C--:B------:R-:W-:Y:S01]  /*8130*/  FMUL R40, R40, R154.reuse ;  /* 0x0000009a28287220 */ /* 0x080fe20000400000 */
[----:B------:R-:W-:Y:S01]  /*8140*/  F2FP.BF16.F32.PACK_AB R31, RZ, R31 ;  /* 0x0000001fff1f723e */ /* 0x000fe200000010ff */
[----:B------:R-:W-:Y:S01]  /*8150*/  @P3 STG.E.U16 desc[UR36][R4.64+0x12], R29 ;  /* 0x0000121d04003986 */ /* 0x000fe2000c101524 */
[----:B------:R-:W-:Y:S01]  /*8160*/  ISETP.GT.AND P3, PT, R3, 0x8, P0 ;  /* 0x000000080300780c */ /* 0x000fe20000764270 */
[----:B------:R-:W-:Y:S01]  /*8170*/  FMUL R41, R41, R154 ;  /* 0x0000009a29297220 */ /* 0x000fe20000400000 */
[----:B------:R-:W-:Y:S01]  /*8180*/  ISETP.GT.AND P0, PT, R0, 0x11, PT ;  /* 0x000000110000780c */ /* 0x000fe20003f04270 */
[----:B------:R-:W-:Y:S01]  /*8190*/  @P2 STG.E.U16 desc[UR36][R6.64+0x10], R30 ;  /* 0x0000101e06002986 */ /* 0x000fe2000c101524 */
[----:B------:R-:W-:Y:S01]  /*81a0*/  F2FP.BF16.F32.PACK_AB R32, RZ, R32 ;  /* 0x00000020ff20723e */ /* 0x000fe200000010ff */
[-C--:B------:R-:W-:Y:S01]  /*81b0*/  FMUL R42, R42, R154.reuse ;  /* 0x0000009a2a2a7220 */ /* 0x080fe20000400000 */
[----:B------:R-:W-:Y:S01]  /*81c0*/  ISETP.GT.AND P5, PT, R3, RZ, P0 ;  /* 0x000000ff0300720c */ /* 0x000fe200007a4270 */
[-C--:B------:R-:W-:Y:S01]  /*81d0*/  FMUL R43, R43, R154.reuse ;  /* 0x0000009a2b2b7220 */ /* 0x080fe20000400000 */
[----:B------:R-:W-:Y:S01]  /*81e0*/  ISETP.GT.AND P2, PT, R3, 0x8, P1 ;  /* 0x000000080300780c */ /* 0x000fe20000f44270 */
[-C--:B------:R-:W-:Y:S01]  /*81f0*/  FMUL R44, R44, R154.reuse ;  /* 0x0000009a2c2c7220 */ /* 0x080fe20000400000 */
[----:B------:R-:W-:Y:S01]  /*8200*/  ISETP.GT.AND P1, PT, R0, 0x18, PT ;  /* 0x000000180000780c */ /* 0x000fe20003f24270 */
[-C--:B------:R-:W-:Y:S01]  /*8210*/  FMUL R45, R45, R154.reuse ;  /* 0x0000009a2d2d7220 */ /* 0x080fe20000400000 */
[----:B------:R-:W-:Y:S01]  /*8220*/  F2FP.BF16.F32.PACK_AB R33, RZ, R33 ;  /* 0x00000021ff21723e */ /* 0x000fe200000010ff */
[----:B------:R-:W-:Y:S01]  /*8230*/  @P3 STG.E.U16 desc[UR36][R6.64+0x12], R31 ;  /* 0x0000121f06003986 */ /* 0x000fe2000c101524 */
[C---:B------:R-:W-:Y:S01]  /*8240*/  ISETP.GT.AND P3, PT, R3.reuse, 0x8, P0 ;  /* 0x000000080300780c */ /* 0x040fe20000764270 */
[-C--:B------:R-:W-:Y:S01]  /*8250*/  FMUL R46, R46, R154.reuse ;  /* 0x0000009a2e2e7220 */ /* 0x080fe20000400000 */
[----:B------:R-:W-:Y:S01]  /*8260*/  ISETP.GT.AND P0, PT, R0, 0x19, PT ;  /* 0x000000190000780c */ /* 0x000fe20003f04270 */
[----:B------:R-:W-:Y:S01]  /*8270*/  @P4 STG.E.U16 desc[UR36][R4.64+0x20], R32 ;  /* 0x0000202004004986 */ /* 0x000fe2000c101524 */
[----:B------:R-:W-:Y:S01]  /*8280*/  ISETP.GT.AND P4, PT, R3, RZ, P1 ;  /* 0x000000ff0300720c */ /* 0x000fe20000f84270 */
[----:B------:R-:W-:Y:S01]  /*8290*/  FMUL R47, R47, R154 ;  /* 0x0000009a2f2f7220 */ /* 0x000fe20000400000 */
[----:B------:R-:W-:Y:S01]  /*82a0*/  F2FP.BF16.F32.PACK_AB R34, RZ, R34 ;  /* 0x00000022ff22723e */ /* 0x000fe200000010ff */
[----:B------:R-:W-:Y:S01]  /*82b0*/  @P5 STG.E.U16 desc[UR36][R4.64+0x22], R33 ;  /* 0x0000222104005986 */ /* 0x000fe2000c101524 */
[----:B------:R-:W-:Y:S01]  /*82c0*/  ISETP.GT.AND P5, PT, R3, RZ, P0 ;  /* 0x000000ff0300720c */ /* 0x000fe200007a4270 */
[----:B------:R-:W-:Y:S01]  /*82d0*/  FMUL R48, R48, R154 ;  /* 0x0000009a30307220 */ /* 0x000fe20000400000 */
[----:B------:R-:W-:Y:S01]  /*82e0*/  F2FP.BF16.F32.PACK_AB R35, RZ, R35 ;  /* 0x00000023ff23723e */ /* 0x000fe200000010ff */
[----:B------:R-:W-:Y:S01]  /*82f0*/  @P2 STG.E.U16 desc[UR36][R6.64+0x20], R34 ;  /* 0x0000202206002986 */ /* 0x000fe2000c101524 */
[----:B------:R-:W-:Y:S01]  /*8300*/  F2FP.BF16.F32.PACK_AB R36, RZ, R36 ;  /* 0x00000024ff24723e */ /* 0x000fe200000010ff */
[-C--:B------:R-:W-:Y:S01]  /*8310*/  FMUL R49, R49, R154.reuse ;  /* 0x0000009a31317220 */ /* 0x080fe20000400000 */
[C---:B------:R-:W-:Y:S01]  /*8320*/  ISETP.GT.AND P2, PT, R3.reuse, 0x8, P1 ;  /* 0x000000080300780c */ /* 0x040fe20000f44270 */
[----:B------:R-:W-:Y:S01]  /*8330*/  @P3 STG.E.U16 desc[UR36][R6.64+0x22], R35 ;  /* 0x0000222306003986 */ /* 0x000fe2000c101524 */
[----:B------:R-:W-:Y:S01]  /*8340*/  ISETP.GT.AND P1, PT, R0, 0x20, PT ;  /* 0x000000200000780c */ /* 0x000fe20003f24270 */
[-C--:B------:R-:W-:Y:S01]  /*8350*/  FMUL R50, R50, R154.reuse ;  /* 0x0000009a32327220 */ /* 0x080fe20000400000 */
[----:B------:R-:W-:Y:S01]  /*8360*/  F2FP.BF16.F32.PACK_AB R37, RZ, R37 ;  /* 0x00000025ff25723e */ /* 0x000fe200000010ff */
[----:B------:R-:W-:Y:S01]  /*8370*/  @P4 STG.E.U16 desc[UR36][R4.64+0x30], R36 ;  /* 0x0000302404004986 */ /* 0x000fe2000c101524 */
[----:B------:R-:W-:Y:S01]  /*8380*/  ISETP.GT.AND P3, PT, R3, 0x8, P0 ;  /* 0x000000080300780c */ /* 0x000fe20000764270 */
[-C--:B------:R-:W-:Y:S01]  /*8390*/  FMUL R51, R51, R154.reuse ;  /* 0x0000009a33337220 */ /* 0x080fe20000400000 */
[----:B------:R-:W-:Y:S01]  /*83a0*/  ISETP.GT.AND P0, PT, R0, 0x21, PT ;  /* 0x000000210000780c */ /* 0x000fe20003f04270 */
[----:B------:R-:W-:Y:S01]  /*83b0*/  @P5 STG.E.U16 desc[UR36][R4.64+0x32], R37 ;  /* 0x0000322504005986 */ /* 0x000fe2000c101524 */
[----:B------:R-:W-:Y:S01]  /*83c0*/  ISETP.GT.AND P4, PT, R3, RZ, P1 ;  /* 0x000000ff0300720c */ /* 0x000fe20000f84270 */
[----:B------:R-:W-:Y:S01]  /*83d0*/  FMUL R52, R52, R154 ;  /* 0x0000009a34347220 */ /* 0x000fe20000400000 */
[----:B------:R-:W-:Y:S01]  /*83e0*/  F2FP.BF16.F32.PACK_AB R38, RZ, R38 ;  /* 0x00000026ff26723e */ /* 0x000fe200000010ff */
[-C--:B------:R-:W-:Y:S01]  /*83f0*/  FMUL R53, R53, R154.reuse ;  /* 0x0000009a35357220 */ /* 0x080fe20000400000 */
        /* <DEDUP_REMOVED lines=325> */
[----:B------:R-:W-:Y:S01]  /*9850*/  FMUL R151, R151, R154 ;  /* 0x0000009a97977220 */ /* 0x000fe20000400000 */
[----:B------:R-:W-:Y:S01]  /*9860*/  ISETP.GT.AND P2, PT, R3, 0x8, P1 ;  /* 0x000000080300780c */ /* 0x000fe20000f44270 */
[----:B------:R-:W-:Y:S01]  /*9870*/  @P3 STG.E.U16 desc[UR36][R6.64+0x132], R103 ;  /* 0x0001326706003986 */ /* 0x000fe2000c101524 */
[----:B------:R-:W-:-:S02]  /*9880*/  ISETP.GT.AND P1, PT, R0, 0xa8, PT ;  /* 0x000000a80000780c */ /* 0x000fc40003f24270 */
[----:B------:R-:W-:Y:S01]  /*9890*/  F2FP.BF16.F32.PACK_AB R105, RZ, R105 ;  /* 0x00000069ff69723e */ /* 0x000fe200000010ff */
[----:B------:R-:W-:Y:S01]  /*98a0*/  @P4 STG.E.U16 desc[UR36][R4.64+0x140], R104 ;  /* 0x0001406804004986 */ /* 0x000fe2000c101524 */
[C---:B------:R-:W-:Y:S02]  /*98b0*/  ISETP.GT.AND P3, PT, R3.reuse, 0x8, P0 ;  /* 0x000000080300780c */ /* 0x040fe40000764270 */
[----:B------:R-:W-:Y:S01]  /*98c0*/  ISETP.GT.AND P0, PT, R0, 0xa9, PT ;  /* 0x000000a90000780c */ /* 0x000fe20003f04270 */
[----:B------:R-:W-:Y:S01]  /*98d0*/  @P5 STG.E.U16 desc[UR36][R4.64+0x142], R105 ;  /* 0x0001426904005986 */ /* 0x000fe2000c101524 */
[C---:B------:R-:W-:Y:S02]  /*98e0*/  ISETP.GT.AND P4, PT, R3.reuse, RZ, P1 ;  /* 0x000000ff0300720c */ /* 0x040fe40000f84270 */
[----:B------:R-:W-:Y:S02]  /*98f0*/  F2FP.BF16.F32.PACK_AB R106, RZ, R106 ;  /* 0x0000006aff6a723e */ /* 0x000fe400000010ff */
[----:B------:R-:W-:-:S02]  /*9900*/  ISETP.GT.AND P5, PT, R3, RZ, P0 ;  /* 0x000000ff0300720c */ /* 0x000fc400007a4270 */
[----:B------:R-:W-:Y:S01]  /*9910*/  F2FP.BF16.F32.PACK_AB R107, RZ, R107 ;  /* 0x0000006bff6b723e */ /* 0x000fe200000010ff */
[----:B------:R-:W-:Y:S01]  /*9920*/  @P2 STG.E.U16 desc[UR36][R6.64+0x140], R106 ;  /* 0x0001406a06002986 */ /* 0x000fe2000c101524 */
[----:B------:R-:W-:Y:S02]  /*9930*/  F2FP.BF16.F32.PACK_AB R108, RZ, R108 ;  /* 0x0000006cff6c723e */ /* 0x000fe400000010ff */
[C---:B------:R-:W-:Y:S01]  /*9940*/  ISETP.GT.AND P2, PT, R3.reuse, 0x8, P1 ;  /* 0x000000080300780c */ /* 0x040fe20000f44270 */
[----:B------:R-:W-:Y:S01]  /*9950*/  @P3 STG.E.U16 desc[UR36][R6.64+0x142], R107 ;  /* 0x0001426b06003986 */ /* 0x000fe2000c101524 */
[----:B------:R-:W-:Y:S02]  /*9960*/  ISETP.GT.AND P1, PT, R0, 0xb0, PT ;  /* 0x000000b00000780c */ /* 0x000fe40003f24270 */
[----:B------:R-:W-:Y:S01]  /*9970*/  F2FP.BF16.F32.PACK_AB R109, RZ, R109 ;  /* 0x0000006dff6d723e */ /* 0x000fe200000010ff */
[----:B------:R-:W-:Y:S01]  /*9980*/  @P4 STG.E.U16 desc[UR36][R4.64+0x150], R108 ;  /* 0x0001506c04004986 */ /* 0x000fe2000c101524 */
[----:B------:R-:W-:-:S02]  /*9990*/  ISETP.GT.AND P3, PT, R3, 0x8, P0 ;  /* 0x000000080300780c */ /* 0x000fc40000764270 */
[----:B------:R-:W-:Y:S01]  /*99a0*/  ISETP.GT.AND P0, PT, R0, 0xb1, PT ;  /* 0x000000b10000780c */ /* 0x000fe20003f04270 */
[----:B------:R-:W-:Y:S01]  /*99b0*/  @P5 STG.E.U16 desc[UR36][R4.64+0x152], R109 ;  /* 0x0001526d04005986 */ /* 0x000fe2000c101524 */
[C---:B------:R-:W-:Y:S02]  /*99c0*/  ISETP.GT.AND P4, PT, R3.reuse, RZ, P1 ;  /* 0x000000ff0300720c */ /* 0x040fe40000f84270 */
[----:B------:R-:W-:Y:S02]  /*99d0*/  F2FP.BF16.F32.PACK_AB R110, RZ, R110 ;  /* 0x0000006eff6e723e */ /* 0x000fe400000010ff */
[----:B------:R-:W-:Y:S02]  /*99e0*/  ISETP.GT.AND P5, PT, R3, RZ, P0 ;  /* 0x000000ff0300720c */ /* 0x000fe400007a4270 */
[----:B------:R-:W-:Y:S01]  /*99f0*/  F2FP.BF16.F32.PACK_AB R111, RZ, R111 ;  /* 0x0000006fff6f723e */ /* 0x000fe200000010ff */
[----:B------:R-:W-:Y:S01]  /*9a00*/  @P2 STG.E.U16 desc[UR36][R6.64+0x150], R110 ;  /* 0x0001506e06002986 */ /* 0x000fe2000c101524 */
[----:B------:R-:W-:-:S02]  /*9a10*/  F2FP.BF16.F32.PACK_AB R112, RZ, R112 ;  /* 0x00000070ff70723e */ /* 0x000fc400000010ff */
[C---:B------:R-:W-:Y:S01]  /*9a20*/  ISETP.GT.AND P2, PT, R3.reuse, 0x8, P1 ;  /* 0x000000080300780c */ /* 0x040fe20000f44270 */
[----:B------:R-:W-:Y:S01]  /*9a30*/  @P3 STG.E.U16 desc[UR36][R6.64+0x152], R111 ;  /* 0x0001526f06003986 */ /* 0x000fe2000c101524 */
[C---:B------:R-:W-:Y:S02]  /*9a40*/  ISETP.GT.AND P1, PT, R0.reuse, 0xb8, PT ;  /* 0x000000b80000780c */ /* 0x040fe40003f24270 */
[----:B------:R-:W-:Y:S01]  /*9a50*/  F2FP.BF16.F32.PACK_AB R113, RZ, R113 ;  /* 0x00000071ff71723e */ /* 0x000fe200000010ff */
[----:B------:R-:W-:Y:S01]  /*9a60*/  @P4 STG.E.U16 desc[UR36][R4.64+0x160], R112 ;  /* 0x0001607004004986 */ /* 0x000fe2000c101524 */
[C---:B------:R-:W-:Y:S02]  /*9a70*/  ISETP.GT.AND P3, PT, R3.reuse, 0x8, P0 ;  /* 0x000000080300780c */ /* 0x040fe40000764270 */
[----:B------:R-:W-:Y:S01]  /*9a80*/  ISETP.GT.AND P0, PT, R0, 0xb9, PT ;  /* 0x000000b90000780c */ /* 0x000fe20003f04270 */
[----:B------:R-:W-:Y:S01]  /*9a90*/  @P5 STG.E.U16 desc[UR36][R4.64+0x162], R113 ;  /* 0x0001627104005986 */ /* 0x000fe2000c101524 */
[----:B------:R-:W-:-:S02]  /*9aa0*/  ISETP.GT.AND P4, PT, R3, RZ, P1 ;  /* 0x000000ff0300720c */ /* 0x000fc40000f84270 */
[----:B------:R-:W-:Y:S02]  /*9ab0*/  F2FP.BF16.F32.PACK_AB R114, RZ, R114 ;  /* 0x00000072ff72723e */ /* 0x000fe400000010ff */
[C---:B------:R-:W-:Y:S02]  /*9ac0*/  ISETP.GT.AND P5, PT, R3.reuse, RZ, P0 ;  /* 0x000000ff0300720c */ /* 0x040fe400007a4270 */
[----:B------:R-:W-:Y:S01]  /*9ad0*/  F2FP.BF16.F32.PACK_AB R115, RZ, R115 ;  /* 0x00000073ff73723e */ /* 0x000fe200000010ff */
[----:B------:R-:W-:Y:S01]  /*9ae0*/  @P2 STG.E.U16 desc[UR36][R6.64+0x160], R114 ;  /* 0x0001607206002986 */ /* 0x000fe2000c101524 */
[----:B------:R-:W-:Y:S02]  /*9af0*/  F2FP.BF16.F32.PACK_AB R116, RZ, R116 ;  /* 0x00000074ff74723e */ /* 0x000fe400000010ff */
        /* <DEDUP_REMOVED lines=65> */
[----:B------:R-:W-:Y:S02]  /*9f10*/  ISETP.GT.AND P5, PT, R3, RZ, P0 ;  /* 0x000000ff0300720c */ /* 0x000fe400007a4270 */
[----:B------:R-:W-:Y:S02]  /*9f20*/  F2FP.BF16.F32.PACK_AB R134, RZ, R134 ;  /* 0x00000086ff86723e */ /* 0x000fe400000010ff */
[----:B------:R-:W-:Y:S02]  /*9f30*/  F2FP.BF16.F32.PACK_AB R135, RZ, R135 ;  /* 0x00000087ff87723e */ /* 0x000fe400000010ff */
[----:B------:R-:W-:Y:S01]  /*9f40*/  F2FP.BF16.F32.PACK_AB R136, RZ, R136 ;  /* 0x00000088ff88723e */ /* 0x000fe200000010ff */
[----:B------:R-:W-:Y:S01]  /*9f50*/  @P2 STG.E.U16 desc[UR36][R6.64+0x1b0], R134 ;  /* 0x0001b08606002986 */ /* 0x000fe2000c101524 */
[----:B------:R-:W-:-:S02]  /*9f60*/  F2FP.BF16.F32.PACK_AB R137, RZ, R137 ;  /* 0x00000089ff89723e */ /* 0x000fc400000010ff */
[C---:B------:R-:W-:Y:S01]  /*9f70*/  ISETP.GT.AND P1, PT, R3.reuse, 0x8, P1 ;  /* 0x000000080300780c */ /* 0x040fe20000f24270 */
[----:B------:R-:W-:Y:S01]  /*9f80*/  @P3 STG.E.U16 desc[UR36][R6.64+0x1b2], R135 ;  /* 0x0001b28706003986 */ /* 0x000fe2000c101524 */
[C---:B------:R-:W-:Y:S02]  /*9f90*/  ISETP.GT.AND P2, PT, R3.reuse, 0x8, P0 ;  /* 0x000000080300780c */ /* 0x040fe40000744270 */
[C---:B------:R-:W-:Y:S01]  /*9fa0*/  ISETP.GT.AND P0, PT, R0.reuse, 0xe9, PT ;  /* 0x000000e90000780c */ /* 0x040fe20003f04270 */
[----:B------:R-:W-:Y:S01]  /*9fb0*/  @P4 STG.E.U16 desc[UR36][R4.64+0x1c0], R136 ;  /* 0x0001c08804004986 */ /* 0x000fe2000c101524 */
[----:B------:R-:W-:Y:S02]  /*9fc0*/  ISETP.GT.AND P4, PT, R0, 0xe8, PT ;  /* 0x000000e80000780c */ /* 0x000fe40003f84270 */
[----:B------:R-:W-:Y:S01]  /*9fd0*/  F2FP.BF16.F32.PACK_AB R138, RZ, R138 ;  /* 0x0000008aff8a723e */ /* 0x000fe200000010ff */
[----:B------:R-:W-:Y:S01]  /*9fe0*/  @P5 STG.E.U16 desc[UR36][R4.64+0x1c2], R137 ;  /* 0x0001c28904005986 */ /* 0x000fe2000c101524 */
[----:B------:R-:W-:-:S02]  /*9ff0*/  ISETP.GT.AND P5, PT, R3, RZ, P4 ;  /* 0x000000ff0300720c */ /* 0x000fc400027a4270 */
[----:B------:R-:W-:Y:S01]  /*a000*/  F2FP.BF16.F32.PACK_AB R139, RZ, R139 ;  /* 0x0000008bff8b723e */ /* 0x000fe200000010ff */
[----:B------:R-:W-:Y:S01]  /*a010*/  @P1 STG.E.U16 desc[UR36][R6.64+0x1c0], R138 ;  /* 0x0001c08a06001986 */ /* 0x000fe2000c101524 */
[----:B------:R-:W-:Y:S02]  /*a020*/  F2FP.BF16.F32.PACK_AB R140, RZ, R140 ;  /* 0x0000008cff8c723e */ /* 0x000fe400000010ff */
[C---:B------:R-:W-:Y:S01]  /*a030*/  ISETP.GT.AND P3, PT, R3.reuse, RZ, P0 ;  /* 0x000000ff0300720c */ /* 0x040fe20000764270 */
[----:B------:R-:W-:Y:S01]  /*a040*/  @P2 STG.E.U16 desc[UR36][R6.64+0x1c2], R139 ;  /* 0x0001c28b06002986 */ /* 0x000fe2000c101524 */
[C---:B------:R-:W-:Y:S02]  /*a050*/  ISETP.GT.AND P4, PT, R3.reuse, 0x8, P4 ;  /* 0x000000080300780c */ /* 0x040fe40002784270 */
[----:B------:R-:W-:Y:S02]  /*a060*/  F2FP.BF16.F32.PACK_AB R141, RZ, R141 ;  /* 0x0000008dff8d723e */ /* 0x000fe400000010ff */
[----:B------:R-:W-:Y:S01]  /*a070*/  F2FP.BF16.F32.PACK_AB R142, RZ, R142 ;  /* 0x0000008eff8e723e */ /* 0x000fe200000010ff */
[----:B------:R-:W-:Y:S01]  /*a080*/  @P5 STG.E.U16 desc[UR36][R4.64+0x1d0], R140 ;  /* 0x0001d08c04005986 */ /* 0x000fe2000c101524 */
[----:B------:R-:W-:-:S02]  /*a090*/  ISETP.GT.AND P5, PT, R3, 0x8, P0 ;  /* 0x000000080300780c */ /* 0x000fc400007a4270 */
[----:B------:R-:W-:Y:S02]  /*a0a0*/  F2FP.BF16.F32.PACK_AB R143, RZ, R143 ;  /* 0x0000008fff8f723e */ /* 0x000fe400000010ff */
[C---:B------:R-:W-:Y:S01]  /*a0b0*/  ISETP.GT.AND P0, PT, R0.reuse, 0xf1, PT ;  /* 0x000000f10000780c */ /* 0x040fe20003f04270 */
[----:B------:R-:W-:Y:S01]  /*a0c0*/  @P3 STG.E.U16 desc[UR36][R4.64+0x1d2], R141 ;  /* 0x0001d28d04003986 */ /* 0x000fe2000c101524 */
[----:B------:R-:W-:Y:S02]  /*a0d0*/  ISETP.GT.AND P3, PT, R0, 0xf0, PT ;  /* 0x000000f00000780c */ /* 0x000fe40003f64270 */
[----:B------:R-:W-:Y:S01]  /*a0e0*/  F2FP.BF16.F32.PACK_AB R144, RZ, R144 ;  /* 0x00000090ff90723e */ /* 0x000fe200000010ff */
[----:B------:R-:W-:Y:S01]  /*a0f0*/  @P4 STG.E.U16 desc[UR36][R6.64+0x1d0], R142 ;  /* 0x0001d08e06004986 */ /* 0x000fe2000c101524 */
[C---:B------:R-:W-:Y:S02]  /*a100*/  ISETP.GT.AND P4, PT, R3.reuse, RZ, P3 ;  /* 0x000000ff0300720c */ /* 0x040fe40001f84270 */
[C---:B------:R-:W-:Y:S01]  /*a110*/  ISETP.GT.AND P3, PT, R3.reuse, 0x8, P3 ;  /* 0x000000080300780c */ /* 0x040fe20001f64270 */
[----:B------:R-:W-:Y:S01]  /*a120*/  @P5 STG.E.U16 desc[UR36][R6.64+0x1d2], R143 ;  /* 0x0001d28f06005986 */ /* 0x000fe2000c101524 */
[----:B------:R-:W-:-:S02]  /*a130*/  ISETP.GT.AND P5, PT, R3, RZ, P0 ;  /* 0x000000ff0300720c */ /* 0x000fc400007a4270 */
[----:B------:R-:W-:Y:S02]  /*a140*/  F2FP.BF16.F32.PACK_AB R145, RZ, R145 ;  /* 0x00000091ff91723e */ /* 0x000fe400000010ff */
[C---:B------:R-:W-:Y:S02]  /*a150*/  ISETP.GT.AND P0, PT, R3.reuse, 0x8, P0 ;  /* 0x000000080300780c */ /* 0x040fe40000704270 */
[C---:B------:R-:W-:Y:S02]  /*a160*/  ISETP.GT.AND P1, PT, R0.reuse, 0xf9, PT ;  /* 0x000000f90000780c */ /* 0x040fe40003f24270 */
[----:B------:R-:W-:Y:S01]  /*a170*/  ISETP.GT.AND P2, PT, R0, 0xf8, PT ;  /* 0x000000f80000780c */ /* 0x000fe20003f44270 */
[----:B------:R-:W-:Y:S01]  /*a180*/  @P4 STG.E.U16 desc[UR36][R4.64+0x1e0], R144 ;  /* 0x0001e09004004986 */ /* 0x000fe2000c101524 */
[C---:B------:R-:W-:Y:S01]  /*a190*/  ISETP.GT.AND P4, PT, R3.reuse, RZ, P1 ;  /* 0x000000ff0300720c */ /* 0x040fe20000f84270 */
[----:B------:R-:W-:Y:S01]  /*a1a0*/  @P3 IMAD.MOV.U32 R2, RZ, RZ, R6 ;  /* 0x000000ffff023224 */ /* 0x000fe200078e0006 */
[C---:B------:R-:W-:Y:S01]  /*a1b0*/  ISETP.GT.AND P1, PT, R3.reuse, 0x8, P1 ;  /* 0x000000080300780c */ /* 0x040fe20000f24270 */
[----:B------:R-:W-:Y:S01]  /*a1c0*/  @P5 STG.E.U16 desc[UR36][R4.64+0x1e2], R145 ;  /* 0x0001e29104005986 */ /* 0x000fe2000c101524 */
[----:B------:R-:W-:-:S02]  /*a1d0*/  ISETP.GT.AND P5, PT, R3, RZ, P2 ;  /* 0x000000ff0300720c */ /* 0x000fc400017a4270 */
[----:B------:R-:W-:Y:S01]  /*a1e0*/  ISETP.GT.AND P2, PT, R3, 0x8, P2 ;  /* 0x000000080300780c */ /* 0x000fe20001744270 */
[----:B------:R-:W-:Y:S01]  /*a1f0*/  @P3 IMAD.MOV.U32 R3, RZ, RZ, R7 ;  /* 0x000000ffff033224 */ /* 0x000fe200078e0007 */
[----:B------:R-:W-:Y:S02]  /*a200*/  F2FP.BF16.F32.PACK_AB R146, RZ, R146 ;  /* 0x00000092ff92723e */ /* 0x000fe400000010ff */
[----:B------:R-:W-:Y:S02]  /*a210*/  F2FP.BF16.F32.PACK_AB R147, RZ, R147 ;  /* 0x00000093ff93723e */ /* 0x000fe400000010ff */
[----:B------:R-:W-:Y:S01]  /*a220*/  F2FP.BF16.F32.PACK_AB R148, RZ, R148 ;  /* 0x00000094ff94723e */ /* 0x000fe200000010ff */
[----:B------:R0:W-:Y:S01]  /*a230*/  @P3 STG.E.U16 desc[UR36][R2.64+0x1e0], R146 ;  /* 0x0001e09202003986 */ /* 0x0001e2000c101524 */
[----:B------:R-:W-:Y:S02]  /*a240*/  F2FP.BF16.F32.PACK_AB R149, RZ, R149 ;  /* 0x00000095ff95723e */ /* 0x000fe400000010ff */
[----:B------:R-:W-:-:S02]  /*a250*/  F2FP.BF16.F32.PACK_AB R150, RZ, R150 ;  /* 0x00000096ff96723e */ /* 0x000fc400000010ff */
[----:B------:R-:W-:Y:S01]  /*a260*/  F2FP.BF16.F32.PACK_AB R151, RZ, R151 ;  /* 0x00000097ff97723e */ /* 0x000fe200000010ff */
[----:B0-----:R-:W-:Y:S02]  /*a270*/  @P0 IMAD.MOV.U32 R2, RZ, RZ, R6 ;  /* 0x000000ffff020224 */ /* 0x001fe400078e0006 */
[----:B------:R-:W-:-:S05]  /*a280*/  @P0 IMAD.MOV.U32 R3, RZ, RZ, R7 ;  /* 0x000000ffff030224 */ /* 0x000fca00078e0007 */
[----:B------:R0:W-:Y:S02]  /*a290*/  @P0 STG.E.U16 desc[UR36][R2.64+0x1e2], R147 ;  /* 0x0001e29302000986 */ /* 0x0001e4000c101524 */
[----:B0-----:R-:W-:Y:S02]  /*a2a0*/  @P5 IMAD.MOV.U32 R2, RZ, RZ, R4 ;  /* 0x000000ffff025224 */ /* 0x001fe400078e0004 */
[----:B------:R-:W-:-:S05]  /*a2b0*/  @P5 IMAD.MOV.U32 R3, RZ, RZ, R5 ;  /* 0x000000ffff035224 */ /* 0x000fca00078e0005 */
[----:B------:R0:W-:Y:S04]  /*a2c0*/  @P5 STG.E.U16 desc[UR36][R2.64+0x1f0], R148 ;  /* 0x0001f09402005986 */ /* 0x0001e8000c101524 */
[----:B------:R1:W-:Y:S01]  /*a2d0*/  @P4 STG.E.U16 desc[UR36][R4.64+0x1f2], R149 ;  /* 0x0001f29504004986 */ /* 0x0003e2000c101524 */
[----:B0-----:R-:W-:Y:S02]  /*a2e0*/  @P2 IMAD.MOV.U32 R2, RZ, RZ, R6 ;  /* 0x000000ffff022224 */ /* 0x001fe400078e0006 */
[----:B------:R-:W-:-:S05]  /*a2f0*/  @P2 IMAD.MOV.U32 R3, RZ, RZ, R7 ;  /* 0x000000ffff032224 */ /* 0x000fca00078e0007 */
[----:B------:R1:W-:Y:S04]  /*a300*/  @P2 STG.E.U16 desc[UR36][R2.64+0x1f0], R150 ;  /* 0x0001f09602002986 */ /* 0x0003e8000c101524 */
[----:B------:R1:W-:Y:S02]  /*a310*/  @P1 STG.E.U16 desc[UR36][R6.64+0x1f2], R151 ;  /* 0x0001f29706001986 */ /* 0x0003e4000c101524 */
.L_x_290:
[----:B------:R-:W-:Y:S05]  /*a320*/  BSYNC B0 ;  /* 0x0000000000007941 */ /* 0x000fea0003800000 */
.L_x_36:
[----:B01----:R-:W2:Y:S01]  /*a330*/  LDL.64 R2, [R1] ;  /* 0x0000000001027983 */ /* 0x003ea20000100a00 */
[----:B------:R-:W-:Y:S01]  /*a340*/  ULDC.64 UR4, c[0x0][0x650] ;  /* 0x0001940000047ab9 */ /* 0x000fe20000000a00 */
[----:B------:R0:W-:Y:S01]  /*a350*/  SYNCS.ARRIVE.TRANS64.A1T0 RZ, [R162+UR45], RZ ;  /* 0x000000ffa2ff79a7 */ /* 0x0001e2000810002d */
[----:B------:R-:W-:Y:S01]  /*a360*/  PRMT R0, RZ, 0x7610, R0 ;  /* 0x00007610ff007816 */ /* 0x000fe20000000000 */
[----:B-----5:R-:W-:Y:S02]  /*a370*/  IMAD.MOV.U32 R19, RZ, RZ, -0x1 ;  /* 0xffffffffff137424 */ /* 0x020fe400078e00ff */
[----:B------:R-:W-:Y:S01]  /*a380*/  IMAD.MOV.U32 R22, RZ, RZ, -0x1 ;  /* 0xffffffffff167424 */ /* 0x000fe200078e00ff */
[----:B--2---:R-:W-:-:S04]  /*a390*/  LEA R18, P0, R2, R18, 0x1 ;  /* 0x0000001202127211 */ /* 0x004fc800078008ff */
[----:B------:R-:W-:Y:S01]  /*a3a0*/  LEA.HI.X R17, R2, R17, R23, 0x1, P0 ;  /* 0x0000001102117211 */ /* 0x000fe200000f0c17 */
[----:B------:R-:W-:Y:S01]  /*a3b0*/  IMAD.MOV.U32 R2, RZ, RZ, -0x1 ;  /* 0xffffffffff027424 */ /* 0x000fe200078e00ff */
[----:B------:R-:W-:-:S04]  /*a3c0*/  ISETP.GE.U32.AND P0, PT, R18, UR4, PT ;  /* 0x0000000412007c0c */ /* 0x000fc8000bf06070 */
[----:B------:R-:W-:-:S13]  /*a3d0*/  ISETP.GE.U32.AND.EX P0, PT, R17, UR5, PT, P0 ;  /* 0x0000000511007c0c */ /* 0x000fda000bf06100 */
[----:B0-----:R-:W-:Y:S05]  /*a3e0*/  @P0 BRA `(.L_x_291) ;  /* 0x0000000400700947 */ /* 0x001fea0003800000 */
[----:B------:R-:W0:Y:S01]  /*a3f0*/  S2R R10, SR_CTAID.X ;  /* 0x00000000000a7919 */ /* 0x000e220000002500 */
[----:B------:R-:W1:Y:S01]  /*a400*/  LDC.64 R8, c[0x0][0x628] ;  /* 0x00018a00ff087b82 */ /* 0x000e620000000a00 */
[----:B------:R-:W-:Y:S01]  /*a410*/  ULDC UR4, c[0x0][0x150] ;  /* 0x0000540000047ab9 */ /* 0x000fe20000000800 */
[----:B---34-:R-:W-:Y:S01]  /*a420*/  IMAD.MOV.U32 R6, RZ, RZ, R18 ;  /* 0x000000ffff067224 */ /* 0x018fe200078e0012 */
[----:B------:R-:W2:Y:S01]  /*a430*/  S2R R20, SR_CTAID.Y ;  /* 0x0000000000147919 */ /* 0x000ea20000002600 */
[----:B------:R-:W-:-:S04]  /*a440*/  IMAD.MOV.U32 R7, RZ, RZ, R17 ;  /* 0x000000ffff077224 */ /* 0x000fc800078e0011 */
[----:B------:R-:W3:Y:S08]  /*a450*/  LDC R15, c[0x0][0x144] ;  /* 0x00005100ff0f7b82 */ /* 0x000ef00000000800 */
[----:B------:R-:W4:Y:S08]  /*a460*/  LDC R0, c[0x0][0x630] ;  /* 0x00018c00ff007b82 */ /* 0x000f300000000800 */
[----:B------:R-:W2:Y:S01]  /*a470*/  LDC.64 R12, c[0x0][0x620] ;  /* 0x00018800ff0c7b82 */ /* 0x000ea20000000a00 */
[----:B-1----:R-:W-:-:S04]  /*a480*/  ISETP.NE.U32.AND P0, PT, R8, RZ, PT ;  /* 0x000000ff0800720c */ /* 0x002fc80003f05070 */
[----:B------:R-:W-:Y:S02]  /*a490*/  ISETP.NE.AND.EX P0, PT, R9, RZ, PT, P0 ;  /* 0x000000ff0900720c */ /* 0x000fe40003f05300 */
[----:B0-----:R-:W-:-:S05]  /*a4a0*/  I2FP.F32.U32 R2, R10 ;  /* 0x0000000a00027245 */ /* 0x001fca0000201000 */
[----:B------:R-:W-:-:S04]  /*a4b0*/  FMUL R2, R2, UR4 ;  /* 0x0000000402027c20 */ /* 0x000fc80008400000 */
[----:B------:R0:W1:Y:S02]  /*a4c0*/  F2I.U32.TRUNC.NTZ R14, R2 ;  /* 0x00000002000e7305 */ /* 0x000064000020f000 */
[----:B---34-:R-:W-:Y:S05]  /*a4d0*/  @!P0 BRA `(.L_x_292) ;  /* 0x0000000000288947 */ /* 0x018fea0003800000 */
[----:B------:R-:W3:Y:S02]  /*a4e0*/  LDC R3, c[0x0][0x634] ;  /* 0x00018d00ff037b82 */ /* 0x000ee40000000800 */
[----:B---3--:R-:W-:-:S05]  /*a4f0*/  IADD3 R7, P0, R18, R3, RZ ;  /* 0x0000000312077210 */ /* 0x008fca0007f1e0ff */
[----:B------:R-:W-:-:S04]  /*a500*/  IMAD.X R11, RZ, RZ, R17, P0 ;  /* 0x000000ffff0b7224 */ /* 0x000fc800000e0611 */
[----:B0-----:R-:W-:-:S04]  /*a510*/  IMAD.WIDE.U32 R2, R11, R8, RZ ;  /* 0x000000080b027225 */ /* 0x001fc800078e00ff */
[----:B------:R-:W-:-:S04]  /*a520*/  IMAD.WIDE.U32 R4, P0, R7, R9, R2 ;  /* 0x0000000907047225 */ /* 0x000fc80007800002 */
[----:B------:R-:W-:-:S04]  /*a530*/  IMAD.WIDE.U32 R2, R7, R8, RZ ;  /* 0x0000000807027225 */ /* 0x000fc800078e00ff */
[----:B------:R-:W-:Y:S01]  /*a540*/  IMAD.X R7, RZ, RZ, RZ, P0 ;  /* 0x000000ffff077224 */ /* 0x000fe200000e06ff */
[----:B------:R-:W-:Y:S01]  /*a550*/  IADD3 RZ, P0, R3, R4, RZ ;  /* 0x0000000403ff7210 */ /* 0x000fe20007f1e0ff */
[----:B------:R-:W-:-:S04]  /*a560*/  IMAD.MOV.U32 R6, RZ, RZ, R5 ;  /* 0x000000ffff067224 */ /* 0x000fc800078e0005 */
[----:B------:R-:W-:-:S08]  /*a570*/  IMAD.WIDE.U32.X R6, R11, R9, R6, P0 ;  /* 0x000000090b067225 */ /* 0x000fd000000e0406 */
.L_x_292:
[----:B------:R-:W3:Y:S01]  /*a580*/  LDC.64 R26, c[0x0][0x640] ;  /* 0x00019000ff1a7b82 */ /* 0x000ee20000000a00 */
[-C--:B------:R-:W-:Y:S01]  /*a590*/  SHF.R.U64 R11, R6, R0.reuse, R7 ;  /* 0x00000000060b7219 */ /* 0x080fe20000001207 */
[----:B------:R-:W-:Y:S01]  /*a5a0*/  IMAD.MOV.U32 R19, RZ, RZ, R17 ;  /* 0x000000ffff137224 */ /* 0x000fe200078e0011 */
[----:B------:R-:W-:Y:S01]  /*a5b0*/  SHF.R.U32.HI R0, RZ, R0, R7 ;  /* 0x00000000ff007219 */ /* 0x000fe20000011607 */
[----:B-1----:R-:W-:Y:S01]  /*a5c0*/  IMAD.MOV R14, RZ, RZ, -R14 ;  /* 0x000000ffff0e7224 */ /* 0x002fe200078e0a0e */
[----:B------:R-:W-:Y:S01]  /*a5d0*/  IADD3 R5, P0, RZ, -R11, RZ ;  /* 0x8000000bff057210 */ /* 0x000fe20007f1e0ff */
[----:B------:R-:W-:Y:S01]  /*a5e0*/  ULDC UR4, c[0x0][0x154] ;  /* 0x0000550000047ab9 */ /* 0x000fe20000000800 */
[----:B------:R-:W-:Y:S01]  /*a5f0*/  IMAD.MOV.U32 R7, RZ, RZ, 0x1 ;  /* 0x00000001ff077424 */ /* 0x000fe200078e00ff */
[----:B------:R-:W1:Y:S01]  /*a600*/  LDC R4, c[0x0][0x618] ;  /* 0x00018600ff047b82 */ /* 0x000e620000000800 */
[----:B------:R-:W-:Y:S02]  /*a610*/  IMAD R22, R15, R14, R10 ;  /* 0x0000000e0f167224 */ /* 0x000fe400078e020a */
[----:B------:R-:W-:-:S04]  /*a620*/  IMAD.X R3, RZ, RZ, ~R0, P0 ;  /* 0x000000ffff037224 */ /* 0x000fc800000e0e00 */
[-C--:B--2---:R-:W-:Y:S01]  /*a630*/  IMAD R0, R3, R12.reuse, RZ ;  /* 0x0000000c03007224 */ /* 0x084fe200078e02ff */
[----:B------:R-:W2:Y:S01]  /*a640*/  LDC R6, c[0x0][0x608] ;  /* 0x00018200ff067b82 */ /* 0x000ea20000000800 */
[----:B0-----:R-:W-:-:S04]  /*a650*/  IMAD.WIDE.U32 R2, R5, R12, R18 ;  /* 0x0000000c05027225 */ /* 0x001fc800078e0012 */
[----:B------:R-:W-:Y:S01]  /*a660*/  IMAD R5, R5, R13, R0 ;  /* 0x0000000d05057224 */ /* 0x000fe200078e0200 */
[----:B------:R-:W-:Y:S02]  /*a670*/  I2FP.F32.U32 R0, R20 ;  /* 0x0000001400007245 */ /* 0x000fe40000201000 */
[----:B------:R-:W0:Y:S01]  /*a680*/  LDC R24, c[0x0][0x658] ;  /* 0x00019600ff187b82 */ /* 0x000e220000000800 */
[----:B------:R-:W-:Y:S01]  /*a690*/  IMAD.IADD R3, R3, 0x1, R5 ;  /* 0x0000000103037824 */ /* 0x000fe200078e0205 */
[----:B---3--:R-:W-:Y:S01]  /*a6a0*/  ISETP.NE.U32.AND P0, PT, R26, RZ, PT ;  /* 0x000000ff1a00720c */ /* 0x008fe20003f05070 */
[----:B------:R-:W-:Y:S01]  /*a6b0*/  FMUL R0, R0, UR4 ;  /* 0x0000000400007c20 */ /* 0x000fe20008400000 */
[----:B------:R-:W-:Y:S02]  /*a6c0*/  IMAD.MOV.U32 R5, RZ, RZ, -0x1 ;  /* 0xffffffffff057424 */ /* 0x000fe400078e00ff */
[----:B------:R-:W-:Y:S01]  /*a6d0*/  ISETP.NE.AND.EX P0, PT, R27, RZ, PT, P0 ;  /* 0x000000ff1b00720c */ /* 0x000fe20003f05300 */
[----:B------:R3:W4:Y:S01]  /*a6e0*/  F2I.U32.TRUNC.NTZ R12, R0 ;  /* 0x00000000000c7305 */ /* 0x000722000020f000 */
[----:B------:R-:W3:Y:S01]  /*a6f0*/  LDC R15, c[0x0][0x148] ;  /* 0x00005200ff0f7b82 */ /* 0x000ee20000000800 */
[----:B-1----:R-:W-:-:S02]  /*a700*/  SHF.R.U64 R10, R2, R4, R3 ;  /* 0x00000004020a7219 */ /* 0x002fc40000001203 */
[----:B------:R-:W-:-:S05]  /*a710*/  SHF.R.U32.HI R3, RZ, R4, R3 ;  /* 0x00000004ff037219 */ /* 0x000fca0000011603 */
[----:B------:R-:W1:Y:S01]  /*a720*/  LDC R14, c[0x0][0x600] ;  /* 0x00018000ff0e7b82 */ /* 0x000e620000000800 */
[-CC-:B--2---:R-:W-:Y:S02]  /*a730*/  SHF.R.U64 R8, R10, R6.reuse, R3.reuse ;  /* 0x000000060a087219 */ /* 0x184fe40000001203 */
[----:B------:R-:W-:-:S05]  /*a740*/  SHF.R.U32.HI R3, RZ, R6, R3 ;  /* 0x00000006ff037219 */ /* 0x000fca0000011603 */
[----:B------:R-:W2:Y:S01]  /*a750*/  LDC R21, c[0x0][0x648] ;  /* 0x00019200ff157b82 */ /* 0x000ea20000000800 */
[-CC-:B0-----:R-:W-:Y:S02]  /*a760*/  SHF.R.U64 R13, R8, R24.reuse, R3.reuse ;  /* 0x00000018080d7219 */ /* 0x181fe40000001203 */
[-C--:B------:R-:W-:Y:S02]  /*a770*/  SHF.L.U32 R5, R5, R24.reuse, RZ ;  /* 0x0000001805057219 */ /* 0x080fe400000006ff */
[-C--:B------:R-:W-:Y:S01]  /*a780*/  SHF.R.U32.HI R3, RZ, R24.reuse, R3 ;  /* 0x00000018ff037219 */ /* 0x080fe20000011603 */
[----:B------:R-:W-:Y:S01]  /*a790*/  IMAD.MOV.U32 R2, RZ, RZ, R13 ;  /* 0x000000ffff027224 */ /* 0x000fe200078e000d */
[----:B------:R-:W-:Y:S01]  /*a7a0*/  SHF.L.U32 R24, R7, R24, RZ ;  /* 0x0000001807187219 */ /* 0x000fe200000006ff */
[----:B------:R-:W0:Y:S01]  /*a7b0*/  LDC R25, c[0x0][0x638] ;  /* 0x00018e00ff197b82 */ /* 0x000e220000000800 */
[----:B------:R-:W-:-:S07]  /*a7c0*/  LOP3.LUT R19, RZ, R5, RZ, 0x33, !PT ;  /* 0x00000005ff137212 */ /* 0x000fce00078e33ff */
[----:B------:R-:W0:Y:S01]  /*a7d0*/  LDC R28, c[0x0][0x610] ;  /* 0x00018400ff1c7b82 */ /* 0x000e220000000800 */
[----:B----4-:R-:W-:Y:S05]  /*a7e0*/  @!P0 BRA `(.L_x_293) ;  /* 0x0000000000288947 */ /* 0x010fea0003800000 */
[----:B---3--:R-:W3:Y:S02]  /*a7f0*/  LDC R0, c[0x0][0x64c] ;  /* 0x00019300ff007b82 */ /* 0x008ee40000000800 */
[----:B---3--:R-:W-:-:S05]  /*a800*/  IADD3 R7, P0, R13, R0, RZ ;  /* 0x000000000d077210 */ /* 0x008fca0007f1e0ff */
        /* <DEDUP_REMOVED lines=8> */
.L_x_293:
[----:B------:R-:W4:Y:S01]  /*a890*/  LDC R4, c[0x0][0x65c] ;  /* 0x00019700ff047b82 */ /* 0x000f220000000800 */
[----:B--23--:R-:W-:Y:S01]  /*a8a0*/  SHF.R.U64 R0, R2, R21, R3 ;  /* 0x0000001502007219 */ /* 0x00cfe20000001203 */
[----:B-1----:R-:W-:Y:S01]  /*a8b0*/  VIADD R3, R14, 0xffffffff ;  /* 0xffffffff0e037836 */ /* 0x002fe20000000000 */
[----:B------:R-:W-:Y:S01]  /*a8c0*/  LOP3.LUT R19, R8, R19, RZ, 0xc0, !PT ;  /* 0x0000001308137212 */ /* 0x000fe200078ec0ff */
[----:B------:R-:W-:Y:S02]  /*a8d0*/  IMAD.MOV R12, RZ, RZ, -R12 ;  /* 0x000000ffff0c7224 */ /* 0x000fe400078e0a0c */
[----:B------:R-:W-:Y:S01]  /*a8e0*/  IMAD.MOV R2, RZ, RZ, -R0 ;  /* 0x000000ffff027224 */ /* 0x000fe200078e0a00 */
[----:B------:R-:W-:Y:S01]  /*a8f0*/  LOP3.LUT R3, R10, R3, RZ, 0xc0, !PT ;  /* 0x000000030a037212 */ /* 0x000fe200078ec0ff */
[----:B------:R-:W-:Y:S02]  /*a900*/  IMAD R19, R24, R0, R19 ;  /* 0x0000000018137224 */ /* 0x000fe400078e0213 */
[----:B0-----:R-:W-:-:S04]  /*a910*/  IMAD R0, R2, R25, R13 ;  /* 0x0000001902007224 */ /* 0x001fc800078e020d */
[----:B------:R-:W-:Y:S01]  /*a920*/  IMAD R2, R0, R14, R3 ;  /* 0x0000000e00027224 */ /* 0x000fe200078e0203 */
[----:B----4-:R-:W-:Y:S01]  /*a930*/  ISETP.NE.AND P0, PT, R4, 0x1, PT ;  /* 0x000000010400780c */ /* 0x010fe20003f05270 */
[----:B------:R-:W-:-:S05]  /*a940*/  IMAD.MOV.U32 R4, RZ, RZ, 0x1 ;  /* 0x00000001ff047424 */ /* 0x000fca00078e00ff */
[----:B------:R-:W-:-:S07]  /*a950*/  PRMT R0, R4, 0x7610, R0 ;  /* 0x0000761004007816 */ /* 0x000fce0000000000 */
[----:B------:R-:W-:-:S04]  /*a960*/  @P0 IMAD R22, R15, R12, R20 ;  /* 0x0000000c0f160224 */ /* 0x000fc800078e0214 */
[----:B------:R-:W-:-:S05]  /*a970*/  IMAD R19, R19, R28, R22 ;  /* 0x0000001c13137224 */ /* 0x000fca00078e0216 */
[----:B------:R-:W-:Y:S02]  /*a980*/  SEL R22, R2, R19, !P0 ;  /* 0x0000001302167207 */ /* 0x000fe40004000000 */
[----:B------:R-:W-:Y:S01]  /*a990*/  SEL R19, R19, R2, !P0 ;  /* 0x0000000213137207 */ /* 0x000fe20004000000 */
[----:B------:R-:W-:-:S07]  /*a9a0*/  IMAD.MOV.U32 R2, RZ, RZ, R11 ;  /* 0x000000ffff027224 */ /* 0x000fce00078e000b */
.L_x_291:
[----:B------:R-:W-:Y:S02]  /*a9b0*/  LOP3.LUT P0, RZ, R0, 0xff, RZ, 0xc0, !PT ;  /* 0x000000ff00ff7812 */ /* 0x000fe4000780c0ff */
[----:B------:R-:W-:-:S11]  /*a9c0*/  LOP3.LUT R175, R175, 0x1, RZ, 0x3c, !PT ;  /* 0x00000001afaf7812 */ /* 0x000fd600078e3cff */
[----:B------:R-:W-:Y:S05]  /*a9d0*/  @P0 BRA `(.L_x_294) ;  /* 0xffffff6c00240947 */ /* 0x000fea000383ffff */
[----:B------:R-:W-:Y:S05]  /*a9e0*/  EXIT ;  /* 0x000000000000794d */ /* 0x000fea0003800000 */
.L_x_17:
[----:B------:R-:W-:-:S08]  /*a9f0*/  ISETP.NE.AND P0, PT, R5, RZ, PT ;  /* 0x000000ff0500720c */ /* 0x000fd00003f05270 */
[----:B0-----:R-:W0:-:S00]  /*aa00*/  USETMAXREG.DEALLOC.CTAPOOL 0x28 ;  /* 0x00000028000079c8 */ /* 0x001e0000080e0500 */
[----:B------:R-:W-:Y:S05]  /*aa10*/  @P0 EXIT ;  /* 0x000000000000094d */ /* 0x000fea0003800000 */
[----:B0-----:R-:W-:Y:S01]  /*aa20*/  LOP3.LUT P0, RZ, R8, 0xff, RZ, 0xc0, !PT ;  /* 0x000000ff08ff7812 */ /* 0x001fe2000780c0ff */
[----:B------:R-:W-:Y:S02]  /*aa30*/  IMAD.MOV.U32 R0, RZ, RZ, 0x1 ;  /* 0x00000001ff007424 */ /* 0x000fe400078e00ff */
[----:B------:R-:W-:-:S10]  /*aa40*/  IMAD.MOV.U32 R7, RZ, RZ, RZ ;  /* 0x000000ffff077224 */ /* 0x000fd400078e00ff */
[----:B------:R-:W-:Y:S05]  /*aa50*/  @!P0 BRA `(.L_x_295) ;  /* 0x0000000c00a88947 */ /* 0x000fea0003800000 */
[----:B------:R-:W0:Y:S01]  /*aa60*/  S2UR UR5, SR_CgaCtaId ;  /* 0x00000000000579c3 */ /* 0x000e220000008800 */
[----:B------:R-:W-:Y:S01]  /*aa70*/  UMOV UR7, 0x1 ;  /* 0x0000000100077882 */ /* 0x000fe20000000000 */
[----:B------:R-:W-:Y:S01]  /*aa80*/  LOP3.LUT P0, RZ, R4, 0x1f, RZ, 0xc0, !PT ;  /* 0x0000001f04ff7812 */ /* 0x000fe2000780c0ff */
[----:B------:R-:W-:Y:S01]  /*aa90*/  ULDC UR14, c[0x0][0x658] ;  /* 0x00019600000e7ab9 */ /* 0x000fe20000000800 */
[----:B------:R-:W-:Y:S01]  /*aaa0*/  UMOV UR6, 0xffffffff ;  /* 0xffffffff00067882 */ /* 0x000fe20000000000 */
[----:B------:R-:W-:Y:S01]  /*aab0*/  BSSY B0, `(.L_x_295) ;  /* 0x00000e4000007945 */ /* 0x000fe20003800000 */
[----:B------:R-:W-:Y:S01]  /*aac0*/  USHF.L.U32 UR6, UR6, UR14, URZ ;  /* 0x0000000e06067299 */ /* 0x000fe2000800063f */
[C---:B------:R-:W-:Y:S01]  /*aad0*/  ISETP.NE.AND P2, PT, R3.reuse, RZ, PT ;  /* 0x000000ff0300720c */ /* 0x040fe20003f45270 */
[----:B------:R-:W-:Y:S01]  /*aae0*/  IMAD.MOV.U32 R8, RZ, RZ, 0x1 ;  /* 0x00000001ff087424 */ /* 0x000fe200078e00ff */
[----:B------:R-:W-:Y:S01]  /*aaf0*/  ISETP.NE.OR P0, PT, R3, RZ, !P0 ;  /* 0x000000ff0300720c */ /* 0x000fe20004705670 */
[----:B------:R-:W-:Y:S01]  /*ab00*/  IMAD.MOV.U32 R0, RZ, RZ, 0x1 ;  /* 0x00000001ff007424 */ /* 0x000fe200078e00ff */
[----:B------:R-:W-:Y:S01]  /*ab10*/  LOP3.LUT R6, R16, 0x2, RZ, 0xfc, !PT ;  /* 0x0000000210067812 */ /* 0x000fe200078efcff */
[----:B------:R-:W-:Y:S01]  /*ab20*/  IMAD.MOV.U32 R7, RZ, RZ, RZ ;  /* 0x000000ffff077224 */ /* 0x000fe200078e00ff */
[----:B------:R-:W-:Y:S01]  /*ab30*/  ULDC UR13, c[0x0][0x600] ;  /* 0x00018000000d7ab9 */ /* 0x000fe20000000800 */
[----:B------:R-:W-:Y:S01]  /*ab40*/  UMOV UR29, 0x5 ;  /* 0x00000005001d7882 */ /* 0x000fe20000000000 */
[----:B------:R-:W-:-:S02]  /*ab50*/  UIADD3 UR31, UR40, 0x1, URZ ;  /* 0x00000001281f7890 */ /* 0x000fc4000fffe03f */
[----:B------:R-:W-:Y:S02]  /*ab60*/  UIADD3 UR13, UR13, -0x1, URZ ;  /* 0xffffffff0d0d7890 */ /* 0x000fe4000fffe03f */
[----:B------:R-:W-:Y:S02]  /*ab70*/  USHF.L.U32 UR14, UR7, UR14, URZ ;  /* 0x0000000e070e7299 */ /* 0x000fe4000800063f */
[----:B------:R-:W-:Y:S01]  /*ab80*/  ULOP3.LUT UR22, URZ, UR6, URZ, 0x33, !UPT ;  /* 0x000000063f167292 */ /* 0x000fe2000f8e333f */
[----:B------:R-:W-:Y:S01]  /*ab90*/  ULDC.64 UR38, c[0x0][0x198] ;  /* 0x0000660000267ab9 */ /* 0x000fe20000000a00 */
[----:B0-----:R-:W-:Y:S02]  /*aba0*/  ULOP3.LUT UR4, UR5, 0x1, URZ, 0xc0, !UPT ;  /* 0x0000000105047892 */ /* 0x001fe4000f8ec03f */
[----:B------:R-:W-:Y:S02]  /*abb0*/  USHF.R.U32.HI UR37, URZ, 0x1, UR5 ;  /* 0x000000013f257899 */ /* 0x000fe40008011605 */
[----:B------:R-:W-:-:S02]  /*abc0*/  USHF.L.U32 UR15, UR5, 0x7, URZ ;  /* 0x00000007050f7899 */ /* 0x000fc4000800063f */
[----:B------:R-:W-:Y:S02]  /*abd0*/  USHF.L.U32 UR21, UR5, 0xd, URZ ;  /* 0x0000000d05157899 */ /* 0x000fe4000800063f */
[----:B------:R-:W-:Y:S02]  /*abe0*/  ULOP3.LUT UR5, UR5, 0xfffffffe, URZ, 0xc0, !UPT ;  /* 0xfffffffe05057892 */ /* 0x000fe4000f8ec03f */
[----:B------:R-:W-:Y:S02]  /*abf0*/  UISETP.GT.U32.AND UP0, UPT, UR4, 0xffff, UPT ;  /* 0x0000ffff0400788c */ /* 0x000fe4000bf04070 */
[----:B------:R-:W-:Y:S02]  /*ac00*/  USHF.L.U32 UR23, UR7, UR5, URZ ;  /* 0x0000000507177299 */ /* 0x000fe4000800063f */
[----:B------:R-:W-:Y:S02]  /*ac10*/  ULOP3.LUT UR5, UR5, 0x1, URZ, 0xfc, !UPT ;  /* 0x0000000105057892 */ /* 0x000fe4000f8efc3f */
[----:B------:R-:W-:-:S02]  /*ac20*/  USEL UR4, UR4, 0xffff, !UP0 ;  /* 0x0000ffff04047887 */ /* 0x000fc4000c000000 */
[----:B------:R-:W-:Y:S02]  /*ac30*/  USHF.L.U32 UR5, UR7, UR5, URZ ;  /* 0x0000000507057299 */ /* 0x000fe4000800063f */
[----:B------:R-:W-:Y:S02]  /*ac40*/  ULOP3.LUT UR4, UR4, 0xffff, URZ, 0xc0, !UPT ;  /* 0x0000ffff04047892 */ /* 0x000fe4000f8ec03f */
[----:B------:R-:W-:Y:S02]  /*ac50*/  ULOP3.LUT UR15, UR15, 0x80, URZ, 0xc0, !UPT ;  /* 0x000000800f0f7892 */ /* 0x000fe4000f8ec03f */
[----:B------:R-:W-:Y:S02]  /*ac60*/  ULOP3.LUT UR21, UR21, 0x2000, URZ, 0xc0, !UPT ;  /* 0x0000200015157892 */ /* 0x000fe4000f8ec03f */
[----:B------:R-:W-:Y:S02]  /*ac70*/  ULOP3.LUT UR23, UR23, UR5, URZ, 0xfc, !UPT ;  /* 0x0000000517177292 */ /* 0x000fe4000f8efc3f */
[----:B------:R-:W-:-:S12]  /*ac80*/  USHF.L.U32 UR29, UR29, UR4, URZ ;  /* 0x000000041d1d7299 */ /* 0x000fd8000800063f */
.L_x_307:
[----:B------:R-:W-:-:S03]  /*ac90*/  UMOV UR4, 0xffffffff ;  /* 0xffffffff00047882 */ /* 0x000fc60000000000 */
[----:B------:R-:W-:Y:S05]  /*aca0*/  BRA.DIV UR4, `(.L_x_296) ;  /* 0x0000001204047947 */ /* 0x000fea000b800000 */
[----:B------:R-:W-:-:S13]  /*acb0*/  ELECT P6, URZ, PT ;  /* 0x00000000003f782f */ /* 0x000fda00038c0000 */
.L_x_319:
[----:B------:R-:W0:Y:S01]  /*acc0*/  LDC R3, c[0x0][0x28c] ;  /* 0x0000a300ff037b82 */ /* 0x000e220000000800 */
[----:B------:R-:W-:Y:S01]  /*acd0*/  BSSY B1, `(.L_x_297) ;  /* 0x0000049000017945 */ /* 0x000fe20003800000 */
[----:B0-----:R-:W-:-:S13]  /*ace0*/  ISETP.LT.OR P6, PT, R3, 0x1, !P6 ;  /* 0x000000010300780c */ /* 0x001fda00077c1670 */
[----:B------:R-:W-:Y:S05]  /*acf0*/  @P6 BRA `(.L_x_298) ;  /* 0x0000000400186947 */ /* 0x000fea0003800000 */
[----:B------:R-:W-:Y:S01]  /*ad00*/  LEA R19, R19, UR37, 0x1 ;  /* 0x0000002513137c11 */ /* 0x000fe2000f8e08ff */
[----:B------:R-:W-:Y:S01]  /*ad10*/  IMAD.MOV.U32 R11, RZ, RZ, RZ ;  /* 0x000000ffff0b7224 */ /* 0x000fe200078e00ff */
[----:B------:R-:W-:Y:S01]  /*ad20*/  LEA R22, R22, UR15, 0x8 ;  /* 0x0000000f16167c11 */ /* 0x000fe2000f8e40ff */
[----:B------:R-:W-:Y:S02]  /*ad30*/  IMAD.U32 R13, RZ, RZ, UR31 ;  /* 0x0000001fff0d7e24 */ /* 0x000fe4000f8e00ff */
[----:B------:R-:W-:Y:S02]  /*ad40*/  IMAD.MOV.U32 R3, RZ, RZ, R0 ;  /* 0x000000ffff037224 */ /* 0x000fe400078e0000 */
[----:B------:R-:W-:Y:S02]  /*ad50*/  IMAD.MOV.U32 R4, RZ, RZ, R7 ;  /* 0x000000ffff047224 */ /* 0x000fe400078e0007 */
[----:B------:R-:W-:-:S07]  /*ad60*/  IMAD.SHL.U32 R19, R19, 0x20, RZ ;  /* 0x0000002013137824 */ /* 0x000fce00078e00ff */
.L_x_302:
[----:B------:R-:W0:Y:S01]  /*ad70*/  S2R R10, SR_CgaCtaId ;  /* 0x00000000000a7919 */ /* 0x000e220000008800 */
[----:B------:R-:W-:Y:S01]  /*ad80*/  MOV R5, 0x400 ;  /* 0x0000040000057802 */ /* 0x000fe20000000f00 */
[----:B------:R-:W1:Y:S03]  /*ad90*/  @!P2 LDC R9, c[0x0][0x500] ;  /* 0x00014000ff09ab82 */ /* 0x000e660000000800 */
[----:B0-----:R-:W-:Y:S02]  /*ada0*/  LEA R12, R10, R5, 0x18 ;  /* 0x000000050a0c7211 */ /* 0x001fe400078ec0ff */
[----:B------:R-:W-:-:S03]  /*adb0*/  SHF.L.U32 R5, R3, 0x1f, RZ ;  /* 0x0000001f03057819 */ /* 0x000fc600000006ff */
[----:B------:R-:W-:-:S04]  /*adc0*/  IMAD R10, R4, 0x8, R12 ;  /* 0x00000008040a7824 */ /* 0x000fc800078e020c */
[----:B------:R-:W0:Y:S02]  /*add0*/  SYNCS.PHASECHK.TRANS64.TRYWAIT P1, [R10+URZ+0x18], R5 ;  /* 0x000018050a0075a7 */ /* 0x000e24000802017f */
[----:B01----:R-:W-:Y:S05]  /*ade0*/  @!P1 BRA `(.L_x_299) ;  /* 0x0000000c00d49947 */ /* 0x003fea0003800000 */
.L_x_320:
[----:B0-----:R-:W-:Y:S01]  /*adf0*/  PRMT R5, R6, 0x9910, RZ ;  /* 0x0000991006057816 */ /* 0x001fe200000000ff */
[----:B------:R0:W-:Y:S03]  /*ae00*/  @!P2 SYNCS.ARRIVE.TRANS64 RZ, [R10+URZ], R9 ;  /* 0x000000090affa9a7 */ /* 0x0001e6000800003f */
[----:B------:R-:W-:-:S13]  /*ae10*/  ISETP.NE.AND P1, PT, R5, 0x2, PT ;  /* 0x000000020500780c */ /* 0x000fda0003f25270 */
[----:B0-----:R-:W-:Y:S05]  /*ae20*/  @P1 BRA `(.L_x_300) ;  /* 0x0000000000041947 */ /* 0x001fea0003800000 */
[----:B------:R-:W-:Y:S01]  /*ae30*/  BPT.TRAP 0x1 ;  /* 0x000000040000795c */ /* 0x000fe20000300000 */
.L_x_300:
[----:B------:R-:W-:Y:S05]  /*ae40*/  @P0 BRA `(.L_x_301) ;  /* 0x0000000000040947 */ /* 0x000fea0003800000 */
[----:B------:R-:W-:Y:S01]  /*ae50*/  BPT.TRAP 0x1 ;  /* 0x000000040000795c */ /* 0x000fe20000300000 */
.L_x_301:
[C---:B------:R-:W-:Y:S01]  /*ae60*/  LEA R5, R4.reuse, UR37, 0x2 ;  /* 0x0000002504057c11 */ /* 0x040fe2000f8e10ff */
[----:B------:R-:W-:Y:S01]  /*ae70*/  VIADD R13, R13, 0xffffffff ;  /* 0xffffffff0d0d7836 */ /* 0x000fe20000000000 */
[----:B------:R-:W-:Y:S01]  /*ae80*/  LEA R9, R4, UR21, 0xf ;  /* 0x0000001504097c11 */ /* 0x000fe2000f8e78ff */
[----:B------:R-:W-:Y:S01]  /*ae90*/  UIADD3 UR4, UP0, UR38, 0xf0, URZ ;  /* 0x000000f026047890 */ /* 0x000fe2000ff1e03f */
[----:B------:R-:W-:Y:S01]  /*aea0*/  R2UR UR34, R11 ;  /* 0x000000000b2272ca */ /* 0x000fe200000e0000 */
[----:B------:R-:W-:Y:S01]  /*aeb0*/  IMAD.SHL.U32 R5, R5, 0x800, RZ ;  /* 0x0000080005057824 */ /* 0x000fe200078e00ff */
[----:B------:R-:W-:Y:S01]  /*aec0*/  R2UR UR33, R10 ;  /* 0x000000000a2172ca */ /* 0x000fe200000e0000 */
[--C-:B------:R-:W-:Y:S01]  /*aed0*/  IMAD R9, R9, 0x2, R12.reuse ;  /* 0x0000000209097824 */ /* 0x100fe200078e020c */
[----:B------:R-:W-:Y:S01]  /*aee0*/  R2UR UR36, R2 ;  /* 0x00000000022472ca */ /* 0x000fe200000e0000 */
[----:B------:R-:W-:Y:S01]  /*aef0*/  IMAD R5, R5, 0x2, R12 ;  /* 0x0000000205057824 */ /* 0x000fe200078e020c */
[----:B------:R-:W-:Y:S01]  /*af00*/  R2UR UR35, R19 ;  /* 0x00000000132372ca */ /* 0x000fe200000e0000 */
[----:B------:R-:W-:Y:S01]  /*af10*/  UIADD3 UR42, UP1, UR38, 0x1f0, URZ ;  /* 0x000001f0262a7890 */ /* 0x000fe2000ff3e03f */
[----:B------:R-:W-:Y:S01]  /*af20*/  R2UR UR8, R9 ;  /* 0x00000000090872ca */ /* 0x000fe200000e0000 */
[----:B------:R-:W-:Y:S01]  /*af30*/  UIADD3.X UR5, URZ, UR39, URZ, UP0, !UPT ;  /* 0x000000273f057290 */ /* 0x000fe200087fe43f */
[----:B------:R-:W-:Y:S01]  /*af40*/  R2UR UR24, R5 ;  /* 0x00000000051872ca */ /* 0x000fe200000e0000 */
[----:B------:R-:W-:Y:S01]  /*af50*/  UPRMT UR30, URZ, 0x5410, UR29 ;  /* 0x000054103f1e7896 */ /* 0x000fe2000800001d */
[----:B------:R-:W-:Y:S01]  /*af60*/  R2UR UR19, R22 ;  /* 0x00000000161372ca */ /* 0x000fe200000e0000 */
[----:B------:R-:W-:Y:S01]  /*af70*/  UIADD3 UR26, UR34, 0x40, URZ ;  /* 0x00000040221a7890 */ /* 0x000fe2000fffe03f */
[----:B------:R-:W-:Y:S01]  /*af80*/  ISETP.GT.AND P3, PT, R13, 0x1, PT ;  /* 0x000000010d00780c */ /* 0x000fe20003f64270 */
[----:B------:R-:W-:Y:S01]  /*af90*/  UIADD3.X UR43, URZ, UR39, URZ, UP1, !UPT ;  /* 0x000000273f2b7290 */ /* 0x000fe20008ffe43f */
[----:B------:R-:W-:Y:S01]  /*afa0*/  VIADD R4, R4, 0x1 ;  /* 0x0000000104047836 */ /* 0x000fe20000000000 */
[----:B------:R-:W-:Y:S01]  /*afb0*/  UPRMT UR41, URZ, 0x5410, UR23 ;  /* 0x000054103f297896 */ /* 0x000fe20008000017 */
[----:B------:R-:W-:Y:S01]  /*afc0*/  VIADD R11, R11, 0x80 ;  /* 0x000000800b0b7836 */ /* 0x000fe20000000000 */
[----:B------:R-:W-:Y:S01]  /*afd0*/  UMOV UR6, 0x0 ;  /* 0x0000000000067882 */ /* 0x000fe20000000000 */
[----:B------:R-:W-:Y:S01]  /*afe0*/  UMOV UR7, 0x10000000 ;  /* 0x1000000000077882 */ /* 0x000fe20000000000 */
[----:B------:R-:W-:Y:S01]  /*aff0*/  UIADD3 UR16, UR8, 0xc100, URZ ;  /* 0x0000c10008107890 */ /* 0x000fe2000fffe03f */
[----:B------:R-:W-:Y:S01]  /*b000*/  ISETP.NE.AND P1, PT, R4, 0x3, PT ;  /* 0x000000030400780c */ /* 0x000fe20003f25270 */
[----:B------:R-:W-:-:S02]  /*b010*/  UIADD3 UR32, UR24, 0x100, URZ ;  /* 0x0000010018207890 */ /* 0x000fc4000fffe03f */
[----:B------:R-:W-:Y:S01]  /*b020*/  UIADD3 UR24, UR24, 0x2100, URZ ;  /* 0x0000210018187890 */ /* 0x000fe2000fffe03f */
[----:B------:R-:W-:Y:S01]  /*b030*/  SEL R10, RZ, 0x1, P1 ;  /* 0x00000001ff0a7807 */ /* 0x000fe20000800000 */
[----:B------:R-:W-:Y:S01]  /*b040*/  UIADD3 UR8, UR8, 0x14100, URZ ;  /* 0x0001410008087890 */ /* 0x000fe2000fffe03f */
[----:B------:R-:W-:Y:S01]  /*b050*/  SEL R4, R4, RZ, P1 ;  /* 0x000000ff04047207 */ /* 0x000fe20000800000 */
[----:B------:R-:W-:Y:S01]  /*b060*/  UMOV UR25, UR33 ;  /* 0x0000002100197c82 */ /* 0x000fe20008000000 */
[----:B------:R-:W-:Y:S01]  /*b070*/  UMOV UR28, UR36 ;  /* 0x00000024001c7c82 */ /* 0x000fe20008000000 */
[----:B------:R-:W-:Y:S01]  /*b080*/  UMOV UR27, UR35 ;  /* 0x00000023001b7c82 */ /* 0x000fe20008000000 */
[----:B------:R-:W-:Y:S01]  /*b090*/  UMOV UR17, UR33 ;  /* 0x0000002100117c82 */ /* 0x000fe20008000000 */
[----:B------:R-:W-:Y:S01]  /*b0a0*/  UMOV UR18, UR34 ;  /* 0x0000002200127c82 */ /* 0x000fe20008000000 */
[----:B------:R-:W-:Y:S01]  /*b0b0*/  UMOV UR20, UR36 ;  /* 0x0000002400147c82 */ /* 0x000fe20008000000 */
[----:B------:R0:W-:Y:S01]  /*b0c0*/  UTMALDG.3D.MULTICAST [UR32], [UR4], UR30, desc[UR6] ;  /* 0x00000620040073b4 */ /* 0x0001e2000801181e */
[----:B------:R-:W-:Y:S01]  /*b0d0*/  UMOV UR9, UR33 ;  /* 0x0000002100097c82 */ /* 0x000fe20008000000 */
[----:B------:R-:W-:Y:S01]  /*b0e0*/  UMOV UR11, UR19 ;  /* 0x00000013000b7c82 */ /* 0x000fe20008000000 */
[----:B------:R-:W-:Y:S01]  /*b0f0*/  UMOV UR12, UR36 ;  /* 0x00000024000c7c82 */ /* 0x000fe20008000000 */
[----:B------:R-:W-:Y:S01]  /*b100*/  UMOV UR10, UR26 ;  /* 0x0000001a000a7c82 */ /* 0x000fe20008000000 */
[----:B------:R-:W-:Y:S01]  /*b110*/  LOP3.LUT R3, R3, R10, RZ, 0x3c, !PT ;  /* 0x0000000a03037212 */ /* 0x000fe200078e3cff */
[----:B------:R0:W-:Y:S01]  /*b120*/  UTMALDG.3D.MULTICAST [UR24], [UR4], UR30, desc[UR6] ;  /* 0x00000618040073b4 */ /* 0x0001e2000801181e */
[----:B------:R0:W-:Y:S01]  /*b130*/  UTMALDG.3D.MULTICAST [UR16], [UR42], UR41, desc[UR6] ;  /* 0x000006102a0073b4 */ /* 0x0001e20008011829 */
[----:B------:R0:W-:Y:S02]  /*b140*/  UTMALDG.3D.MULTICAST [UR8], [UR42], UR41, desc[UR6] ;  /* 0x000006082a0073b4 */ /* 0x0001e40008011829 */
[----:B0-----:R-:W-:Y:S05]  /*b150*/  @P3 BRA `(.L_x_302) ;  /* 0xfffffffc00043947 */ /* 0x001fea000383ffff */
.L_x_298:
[----:B------:R-:W-:Y:S05]  /*b160*/  BSYNC B1 ;  /* 0x0000000000017941 */ /* 0x000fea0003800000 */
.L_x_297:
[----:B------:R-:W2:Y:S01]  /*b170*/  LDL.64 R14, [R1] ;  /* 0x00000000010e7983 */ /* 0x000ea20000100a00 */
[----:B------:R-:W-:Y:S01]  /*b180*/  LOP3.LUT P4, RZ, R8, 0xff, RZ, 0xc0, !PT ;  /* 0x000000ff08ff7812 */ /* 0x000fe2000788c0ff */
[----:B------:R-:W-:Y:S01]  /*b190*/  VIADD R4, R7, UR40 ;  /* 0x0000002807047c36 */ /* 0x000fe20008000000 */
[----:B------:R-:W-:Y:S01]  /*b1a0*/  ULDC.64 UR4, c[0x0][0x650] ;  /* 0x0001940000047ab9 */ /* 0x000fe20000000a00 */
[----:B------:R-:W-:Y:S01]  /*b1b0*/  IMAD.U32 R7, RZ, RZ, UR40 ;  /* 0x00000028ff077e24 */ /* 0x000fe2000f8e00ff */
[----:B------:R-:W-:Y:S01]  /*b1c0*/  UISETP.GE.U32.AND UP0, UPT, UR40, 0x3, UPT ;  /* 0x000000032800788c */ /* 0x000fe2000bf06070 */
[----:B------:R-:W-:Y:S01]  /*b1d0*/  BSSY B1, `(.L_x_303) ;  /* 0x000006f000017945 */ /* 0x000fe20003800000 */
[----:B------:R-:W-:Y:S01]  /*b1e0*/  ISETP.GT.U32.AND P1, PT, R4, 0x2, PT ;  /* 0x000000020400780c */ /* 0x000fe20003f24070 */
[----:B------:R-:W-:Y:S01]  /*b1f0*/  IMAD.MOV.U32 R19, RZ, RZ, -0x1 ;  /* 0xffffffffff137424 */ /* 0x000fe200078e00ff */
[----:B------:R-:W-:Y:S01]  /*b200*/  PRMT R8, RZ, 0x7610, R8 ;  /* 0x00007610ff087816 */ /* 0x000fe20000000008 */
[----:B------:R-:W-:Y:S01]  /*b210*/  IMAD.MOV.U32 R22, RZ, RZ, -0x1 ;  /* 0xffffffffff167424 */ /* 0x000fe200078e00ff */
[----:B------:R-:W-:-:S02]  /*b220*/  ISETP.LT.U32.AND P1, PT, R7, 0x3, P1 ;  /* 0x000000030700780c */ /* 0x000fc40000f21070 */
[----:B------:R-:W-:Y:S01]  /*b230*/  PLOP3.LUT P3, PT, PT, PT, UP0, 0x80, 0x0 ;  /* 0x000000000000781c */ /* 0x000fe20003f6f008 */
[----:B------:R-:W0:Y:S01]  /*b240*/  @P4 S2R R3, SR_CgaCtaId ;  /* 0x0000000000034919 */ /* 0x000e220000008800 */
[----:B------:R-:W-:-:S04]  /*b250*/  @P4 MOV R2, 0x400 ;  /* 0x0000040000024802 */ /* 0x000fc80000000f00 */
[----:B0-----:R-:W-:Y:S01]  /*b260*/  @P4 LEA R5, R3, R2, 0x18 ;  /* 0x0000000203054211 */ /* 0x001fe200078ec0ff */
[----:B------:R-:W-:-:S03]  /*b270*/  IMAD.WIDE.U32 R2, R4, -0x55555555, RZ ;  /* 0xaaaaaaab04027825 */ /* 0x000fc600078e00ff */
[----:B------:R0:W-:Y:S01]  /*b280*/  @P4 SYNCS.ARRIVE.TRANS64.A1T0 RZ, [R5+URZ+0x68], RZ ;  /* 0x000068ff05ff49a7 */ /* 0x0001e2000810003f */
[----:B------:R-:W-:Y:S01]  /*b290*/  IMAD.MOV.U32 R2, RZ, RZ, -0x1 ;  /* 0xffffffffff027424 */ /* 0x000fe200078e00ff */
[----:B0-----:R-:W-:Y:S02]  /*b2a0*/  SHF.R.U32.HI R5, RZ, 0x1, R3 ;  /* 0x00000001ff057819 */ /* 0x001fe40000011603 */
[----:B------:R-:W-:-:S03]  /*b2b0*/  SEL R3, RZ, 0x1, !P1 ;  /* 0x00000001ff037807 */ /* 0x000fc60004800000 */
[----:B------:R-:W-:Y:S01]  /*b2c0*/  IMAD R7, R5, -0x3, R4 ;  /* 0xfffffffd05077824 */ /* 0x000fe200078e0204 */
[----:B------:R-:W-:Y:S02]  /*b2d0*/  LOP3.LUT R0, R0, R3, RZ, 0x3c, !PT ;  /* 0x0000000300007212 */ /* 0x000fe400078e3cff */
[----:B------:R-:W-:Y:S02]  /*b2e0*/  PRMT R3, RZ, 0x7610, R3 ;  /* 0x00007610ff037816 */ /* 0x000fe40000000003 */
[----:B------:R-:W-:Y:S02]  /*b2f0*/  @P3 LOP3.LUT R0, R0, 0x1, R5, 0x78, !PT ;  /* 0x0000000100003812 */ /* 0x000fe400078e7805 */
[----:B--2---:R-:W-:-:S04]  /*b300*/  IADD3 R18, P4, R18, R14, RZ ;  /* 0x0000000e12127210 */ /* 0x004fc80007f9e0ff */
[----:B------:R-:W-:Y:S01]  /*b310*/  ISETP.GE.U32.AND P1, PT, R18, UR4, PT ;  /* 0x0000000412007c0c */ /* 0x000fe2000bf26070 */
[----:B------:R-:W-:-:S05]  /*b320*/  IMAD.X R17, R17, 0x1, R23, P4 ;  /* 0x0000000111117824 */ /* 0x000fca00020e0617 */
[----:B------:R-:W-:-:S13]  /*b330*/  ISETP.GE.U32.AND.EX P1, PT, R17, UR5, PT, P1 ;  /* 0x0000000511007c0c */ /* 0x000fda000bf26110 */
[----:B------:R-:W-:Y:S05]  /*b340*/  @P1 BRA `(.L_x_304) ;  /* 0x00000004005c1947 */ /* 0x000fea0003800000 */
[----:B------:R-:W0:Y:S01]  /*b350*/  S2R R11, SR_CTAID.X ;  /* 0x00000000000b7919 */ /* 0x000e220000002500 */
[----:B------:R-:W-:Y:S01]  /*b360*/  ULDC.64 UR4, c[0x0][0x628] ;  /* 0x00018a0000047ab9 */ /* 0x000fe20000000a00 */
[----:B------:R-:W1:Y:S01]  /*b370*/  LDC R12, c[0x0][0x144] ;  /* 0x00005100ff0c7b82 */ /* 0x000e620000000800 */
[----:B------:R-:W-:Y:S01]  /*b380*/  ISETP.NE.U32.AND P1, PT, RZ, UR4, PT ;  /* 0x00000004ff007c0c */ /* 0x000fe2000bf25070 */
[----:B------:R-:W2:Y:S01]  /*b390*/  S2R R9, SR_CTAID.Y ;  /* 0x0000000000097919 */ /* 0x000ea20000002600 */
[----:B------:R-:W-:Y:S01]  /*b3a0*/  ULDC UR6, c[0x0][0x150] ;  /* 0x0000540000067ab9 */ /* 0x000fe20000000800 */
[----:B------:R-:W-:Y:S01]  /*b3b0*/  ULDC UR7, c[0x0][0x630] ;  /* 0x00018c0000077ab9 */ /* 0x000fe20000000800 */
[----:B------:R-:W-:Y:S01]  /*b3c0*/  ISETP.NE.AND.EX P1, PT, RZ, UR5, PT, P1 ;  /* 0x00000005ff007c0c */ /* 0x000fe2000bf25310 */
[----:B------:R-:W-:Y:S01]  /*b3d0*/  IMAD.MOV.U32 R2, RZ, RZ, R18 ;  /* 0x000000ffff027224 */ /* 0x000fe200078e0012 */
[----:B0-----:R-:W-:-:S05]  /*b3e0*/  I2FP.F32.U32 R3, R11 ;  /* 0x0000000b00037245 */ /* 0x001fca0000201000 */
[----:B------:R-:W-:Y:S01]  /*b3f0*/  FMUL R14, R3, UR6 ;  /* 0x00000006030e7c20 */ /* 0x000fe20008400000 */
[----:B------:R-:W-:-:S05]  /*b400*/  IMAD.MOV.U32 R3, RZ, RZ, R17 ;  /* 0x000000ffff037224 */ /* 0x000fca00078e0011 */
[----:B--2---:R-:W-:Y:S05]  /*b410*/  @!P1 BRA `(.L_x_305) ;  /* 0x0000000000289947 */ /* 0x004fea0003800000 */
[----:B------:R-:W-:Y:S02]  /*b420*/  ULDC UR6, c[0x0][0x634] ;  /* 0x00018d0000067ab9 */ /* 0x000fe40000000800 */
[----:B------:R-:W-:-:S05]  /*b430*/  IADD3 R3, P1, R18, UR6, RZ ;  /* 0x0000000612037c10 */ /* 0x000fca000ff3e0ff */
[----:B------:R-:W-:-:S04]  /*b440*/  IMAD.X R13, RZ, RZ, R17, P1 ;  /* 0x000000ffff0d7224 */ /* 0x000fc800008e0611 */
[----:B------:R-:W-:-:S04]  /*b450*/  IMAD.WIDE.U32 R4, R13, UR4, RZ ;  /* 0x000000040d047c25 */ /* 0x000fc8000f8e00ff */
[----:B------:R-:W-:-:S04]  /*b460*/  IMAD.WIDE.U32 R4, P1, R3, UR5, R4 ;  /* 0x0000000503047c25 */ /* 0x000fc8000f820004 */
[----:B------:R-:W-:-:S04]  /*b470*/  IMAD.WIDE.U32 R2, R3, UR4, RZ ;  /* 0x0000000403027c25 */ /* 0x000fc8000f8e00ff */
[----:B------:R-:W-:Y:S01]  /*b480*/  IMAD.MOV.U32 R2, RZ, RZ, R5 ;  /* 0x000000ffff027224 */ /* 0x000fe200078e0005 */
[----:B------:R-:W-:Y:S01]  /*b490*/  IADD3 RZ, P3, R3, R4, RZ ;  /* 0x0000000403ff7210 */ /* 0x000fe20007f7e0ff */
[----:B------:R-:W-:-:S04]  /*b4a0*/  IMAD.X R3, RZ, RZ, RZ, P1 ;  /* 0x000000ffff037224 */ /* 0x000fc800008e06ff */
[----:B------:R-:W-:-:S08]  /*b4b0*/  IMAD.WIDE.U32.X R2, R13, UR5, R2, P3 ;  /* 0x000000050d027c25 */ /* 0x000fd000098e0402 */
.L_x_305:
[--C-:B------:R-:W-:Y:S01]  /*b4c0*/  SHF.R.U64 R10, R2, UR7, R3.reuse ;  /* 0x00000007020a7c19 */ /* 0x100fe20008001203 */
[----:B------:R-:W0:Y:S01]  /*b4d0*/  F2I.U32.TRUNC.NTZ R14, R14 ;  /* 0x0000000e000e7305 */ /* 0x000e22000020f000 */
[----:B------:R-:W-:Y:S01]  /*b4e0*/  SHF.R.U32.HI R2, RZ, UR7, R3 ;  /* 0x00000007ff027c19 */ /* 0x000fe20008011603 */
[----:B------:R-:W-:Y:S01]  /*b4f0*/  ULDC.64 UR4, c[0x0][0x620] ;  /* 0x0001880000047ab9 */ /* 0x000fe20000000a00 */
[----:B------:R-:W-:Y:S01]  /*b500*/  IADD3 R5, P1, RZ, -R10, RZ ;  /* 0x8000000aff057210 */ /* 0x000fe20007f3e0ff */
[----:B------:R-:W-:Y:S01]  /*b510*/  IMAD.MOV.U32 R3, RZ, RZ, R17 ;  /* 0x000000ffff037224 */ /* 0x000fe200078e0011 */
[----:B------:R-:W-:-:S03]  /*b520*/  ULDC.64 UR6, c[0x0][0x640] ;  /* 0x0001900000067ab9 */ /* 0x000fc60000000a00 */
[----:B------:R-:W-:Y:S01]  /*b530*/  IMAD.X R2, RZ, RZ, ~R2, P1 ;  /* 0x000000ffff027224 */ /* 0x000fe200008e0e02 */
[----:B------:R-:W-:-:S03]  /*b540*/  ISETP.NE.U32.AND P1, PT, RZ, UR6, PT ;  /* 0x00000006ff007c0c */ /* 0x000fc6000bf25070 */
[----:B------:R-:W-:Y:S01]  /*b550*/  IMAD R4, R2, UR4, RZ ;  /* 0x0000000402047c24 */ /* 0x000fe2000f8e02ff */
[----:B------:R-:W-:Y:S01]  /*b560*/  ISETP.NE.AND.EX P1, PT, RZ, UR7, PT, P1 ;  /* 0x00000007ff007c0c */ /* 0x000fe2000bf25310 */
[----:B------:R-:W-:-:S04]  /*b570*/  IMAD.MOV.U32 R2, RZ, RZ, R18 ;  /* 0x000000ffff027224 */ /* 0x000fc800078e0012 */
[----:B------:R-:W-:Y:S01]  /*b580*/  IMAD.WIDE.U32 R2, R5, UR4, R2 ;  /* 0x0000000405027c25 */ /* 0x000fe2000f8e0002 */
[----:B------:R-:W-:-:S03]  /*b590*/  ULDC UR4, c[0x0][0x618] ;  /* 0x0001860000047ab9 */ /* 0x000fc60000000800 */
[----:B------:R-:W-:Y:S01]  /*b5a0*/  IMAD R5, R5, UR5, R4 ;  /* 0x0000000505057c24 */ /* 0x000fe2000f8e0204 */
[----:B------:R-:W-:Y:S01]  /*b5b0*/  ULDC UR5, c[0x0][0x154] ;  /* 0x0000550000057ab9 */ /* 0x000fe20000000800 */
[----:B0-----:R-:W-:Y:S02]  /*b5c0*/  IMAD.MOV R4, RZ, RZ, -R14 ;  /* 0x000000ffff047224 */ /* 0x001fe400078e0a0e */
[----:B------:R-:W0:Y:S01]  /*b5d0*/  LDC R14, c[0x0][0x148] ;  /* 0x00005200ff0e7b82 */ /* 0x000e220000000800 */
[----:B------:R-:W-:Y:S02]  /*b5e0*/  IMAD.IADD R3, R3, 0x1, R5 ;  /* 0x0000000103037824 */ /* 0x000fe400078e0205 */
[----:B-1----:R-:W-:Y:S01]  /*b5f0*/  IMAD R11, R12, R4, R11 ;  /* 0x000000040c0b7224 */ /* 0x002fe200078e020b */
[----:B------:R-:W-:Y:S02]  /*b600*/  I2FP.F32.U32 R4, R9 ;  /* 0x0000000900047245 */ /* 0x000fe40000201000 */
[----:B------:R-:W-:-:S02]  /*b610*/  SHF.R.U64 R12, R2, UR4, R3 ;  /* 0x00000004020c7c19 */ /* 0x000fc40008001203 */
[----:B------:R-:W-:Y:S01]  /*b620*/  SHF.R.U32.HI R3, RZ, UR4, R3 ;  /* 0x00000004ff037c19 */ /* 0x000fe20008011603 */
[----:B------:R-:W-:Y:S01]  /*b630*/  FMUL R4, R4, UR5 ;  /* 0x0000000504047c20 */ /* 0x000fe20008400000 */
[----:B------:R-:W-:Y:S02]  /*b640*/  ULDC UR4, c[0x0][0x608] ;  /* 0x0001820000047ab9 */ /* 0x000fe40000000800 */
[--C-:B------:R-:W-:Y:S01]  /*b650*/  SHF.R.U64 R15, R12, UR4, R3.reuse ;  /* 0x000000040c0f7c19 */ /* 0x100fe20008001203 */
[----:B------:R1:W2:Y:S01]  /*b660*/  F2I.U32.TRUNC.NTZ R20, R4 ;  /* 0x0000000400147305 */ /* 0x0002a2000020f000 */
[----:B------:R-:W-:Y:S01]  /*b670*/  SHF.R.U32.HI R2, RZ, UR4, R3 ;  /* 0x00000004ff027c19 */ /* 0x000fe20008011603 */
[----:B------:R-:W-:-:S03]  /*b680*/  ULDC UR4, c[0x0][0x658] ;  /* 0x0001960000047ab9 */ /* 0x000fc60000000800 */
[--C-:B------:R-:W-:Y:S02]  /*b690*/  SHF.R.U64 R13, R15, UR4, R2.reuse ;  /* 0x000000040f0d7c19 */ /* 0x100fe40008001202 */
[----:B------:R-:W-:-:S03]  /*b6a0*/  SHF.R.U32.HI R19, RZ, UR4, R2 ;  /* 0x00000004ff137c19 */ /* 0x000fc60008011602 */
[----:B------:R-:W-:Y:S02]  /*b6b0*/  IMAD.MOV.U32 R2, RZ, RZ, R13 ;  /* 0x000000ffff027224 */ /* 0x000fe400078e000d */
[----:B------:R-:W-:Y:S01]  /*b6c0*/  IMAD.MOV.U32 R3, RZ, RZ, R19 ;  /* 0x000000ffff037224 */ /* 0x000fe200078e0013 */
[----:B-1----:R-:W-:Y:S06]  /*b6d0*/  @!P1 BRA `(.L_x_306) ;  /* 0x0000000000289947 */ /* 0x002fec0003800000 */
        /* <DEDUP_REMOVED lines=10> */
.L_x_306:
[----:B------:R-:W1:Y:S01]  /*b780*/  LDC R4, c[0x0][0x65c] ;  /* 0x00019700ff047b82 */ /* 0x000e620000000800 */
[----:B------:R-:W-:Y:S01]  /*b790*/  ULDC UR4, c[0x0][0x648] ;  /* 0x0001920000047ab9 */ /* 0x000fe20000000800 */
[----:B------:R-:W-:Y:S01]  /*b7a0*/  LOP3.LUT R15, R15, UR22, RZ, 0xc0, !PT ;  /* 0x000000160f0f7c12 */ /* 0x000fe2000f8ec0ff */
[----:B--2---:R-:W-:Y:S01]  /*b7b0*/  IMAD.MOV R20, RZ, RZ, -R20 ;  /* 0x000000ffff147224 */ /* 0x004fe200078e0a14 */
[----:B------:R-:W-:Y:S01]  /*b7c0*/  SHF.R.U64 R2, R2, UR4, R3 ;  /* 0x0000000402027c19 */ /* 0x000fe20008001203 */
[----:B------:R-:W-:Y:S01]  /*b7d0*/  ULDC UR4, c[0x0][0x638] ;  /* 0x00018e0000047ab9 */ /* 0x000fe20000000800 */
[----:B------:R-:W-:Y:S01]  /*b7e0*/  LOP3.LUT R12, R12, UR13, RZ, 0xc0, !PT ;  /* 0x0000000d0c0c7c12 */ /* 0x000fe2000f8ec0ff */
[----:B------:R-:W-:Y:S01]  /*b7f0*/  ULDC UR5, c[0x0][0x610] ;  /* 0x0001840000057ab9 */ /* 0x000fe20000000800 */
[----:B------:R-:W-:Y:S01]  /*b800*/  IMAD.MOV.U32 R3, RZ, RZ, 0x1 ;  /* 0x00000001ff037424 */ /* 0x000fe200078e00ff */
[----:B-1----:R-:W-:Y:S01]  /*b810*/  ISETP.NE.AND P1, PT, R4, 0x1, PT ;  /* 0x000000010400780c */ /* 0x002fe20003f25270 */
[----:B------:R-:W-:-:S02]  /*b820*/  IMAD.MOV R4, RZ, RZ, -R2 ;  /* 0x000000ffff047224 */ /* 0x000fc400078e0a02 */
[----:B------:R-:W-:Y:S02]  /*b830*/  IMAD R2, R2, UR14, R15 ;  /* 0x0000000e02027c24 */ /* 0x000fe4000f8e020f */
[----:B------:R-:W-:Y:S01]  /*b840*/  IMAD R13, R4, UR4, R13 ;  /* 0x00000004040d7c24 */ /* 0x000fe2000f8e020d */
[----:B------:R-:W-:-:S07]  /*b850*/  ULDC UR4, c[0x0][0x600] ;  /* 0x0001800000047ab9 */ /* 0x000fce0000000800 */
[----:B0-----:R-:W-:-:S04]  /*b860*/  @P1 IMAD R11, R14, R20, R9 ;  /* 0x000000140e0b1224 */ /* 0x001fc800078e0209 */
[----:B------:R-:W-:Y:S02]  /*b870*/  IMAD R11, R2, UR5, R11 ;  /* 0x00000005020b7c24 */ /* 0x000fe4000f8e020b */
[----:B------:R-:W-:-:S05]  /*b880*/  IMAD R2, R13, UR4, R12 ;  /* 0x000000040d027c24 */ /* 0x000fca000f8e020c */
[----:B------:R-:W-:Y:S02]  /*b890*/  SEL R22, R2, R11, !P1 ;  /* 0x0000000b02167207 */ /* 0x000fe40004800000 */
[----:B------:R-:W-:Y:S01]  /*b8a0*/  SEL R19, R11, R2, !P1 ;  /* 0x000000020b137207 */ /* 0x000fe20004800000 */
[----:B------:R-:W-:-:S07]  /*b8b0*/  IMAD.MOV.U32 R2, RZ, RZ, R10 ;  /* 0x000000ffff027224 */ /* 0x000fce00078e000a */
.L_x_304:
[----:B------:R-:W-:Y:S05]  /*b8c0*/  BSYNC B1 ;  /* 0x0000000000017941 */ /* 0x000fea0003800000 */
.L_x_303:
[----:B------:R-:W-:-:S13]  /*b8d0*/  LOP3.LUT P1, RZ, R3, 0xff, RZ, 0xc0, !PT ;  /* 0x000000ff03ff7812 */ /* 0x000fda000782c0ff */
[----:B------:R-:W-:Y:S05]  /*b8e0*/  @P1 BRA `(.L_x_307) ;  /* 0xfffffff000e81947 */ /* 0x000fea000383ffff */
[----:B------:R-:W-:Y:S05]  /*b8f0*/  BSYNC B0 ;  /* 0x0000000000007941 */ /* 0x000fea0003800000 */
.L_x_295:
[----:B------:R-:W-:-:S03]  /*b900*/  UMOV UR4, 0xffffffff ;  /* 0xffffffff00047882 */ /* 0x000fc60000000000 */
[----:B------:R-:W-:Y:S05]  /*b910*/  BRA.DIV UR4, `(.L_x_308) ;  /* 0x00000006041c7947 */ /* 0x000fea000b800000 */
[----:B------:R-:W-:-:S13]  /*b920*/  ELECT P6, URZ, PT ;  /* 0x00000000003f782f */ /* 0x000fda00038c0000 */
.L_x_323:
[----:B------:R-:W-:Y:S04]  /*b930*/  BSSY B0, `(.L_x_309) ;  /* 0x0000022000007945 */ /* 0x000fe80003800000 */
[----:B------:R-:W-:Y:S05]  /*b940*/  @!P6 BRA `(.L_x_310) ;  /* 0x000000000080e947 */ /* 0x000fea0003800000 */
[----:B------:R-:W-:-:S04]  /*b950*/  LOP3.LUT R16, R16, 0x2, RZ, 0xfc, !PT ;  /* 0x0000000210107812 */ /* 0x000fc800078efcff */
[----:B------:R-:W-:-:S13]  /*b960*/  ISETP.NE.AND P0, PT, R16, 0x3, PT ;  /* 0x000000031000780c */ /* 0x000fda0003f05270 */
[----:B------:R-:W-:Y:S05]  /*b970*/  @!P0 BRA `(.L_x_311) ;  /* 0x0000000000048947 */ /* 0x000fea0003800000 */
[----:B------:R-:W-:Y:S01]  /*b980*/  BPT.TRAP 0x1 ;  /* 0x000000040000795c */ /* 0x000fe20000300000 */
.L_x_311:
[----:B------:R-:W0:Y:S01]  /*b990*/  S2R R3, SR_CgaCtaId ;  /* 0x0000000000037919 */ /* 0x000e220000008800 */
[----:B------:R-:W-:Y:S02]  /*b9a0*/  MOV R2, 0x400 ;  /* 0x0000040000027802 */ /* 0x000fe40000000f00 */
[----:B------:R-:W-:Y:S02]  /*b9b0*/  SHF.L.U32 R4, R0, 0x1f, RZ ;  /* 0x0000001f00047819 */ /* 0x000fe400000006ff */
[----:B0-----:R-:W-:-:S05]  /*b9c0*/  LEA R2, R3, R2, 0x18 ;  /* 0x0000000203027211 */ /* 0x001fca00078ec0ff */
[----:B------:R-:W-:-:S04]  /*b9d0*/  VIADD R2, R2, 0x18 ;  /* 0x0000001802027836 */ /* 0x000fc80000000000 */
[C---:B------:R-:W-:Y:S02]  /*b9e0*/  IMAD R9, R7.reuse, 0x8, R2 ;  /* 0x0000000807097824 */ /* 0x040fe400078e0202 */
[----:B------:R-:W-:Y:S02]  /*b9f0*/  VIADD R7, R7, 0x1 ;  /* 0x0000000107077836 */ /* 0x000fe40000000000 */
[----:B------:R-:W0:Y:S03]  /*ba00*/  SYNCS.PHASECHK.TRANS64.TRYWAIT P0, [R9+URZ], R4 ;  /* 0x00000004090075a7 */ /* 0x000e26000800017f */
[----:B------:R-:W-:-:S04]  /*ba10*/  ISETP.NE.AND P1, PT, R7, 0x3, PT ;  /* 0x000000030700780c */ /* 0x000fc80003f25270 */
[----:B------:R-:W-:Y:S02]  /*ba20*/  SEL R3, RZ, 0x1, P1 ;  /* 0x00000001ff037807 */ /* 0x000fe40000800000 */
[----:B------:R-:W-:Y:S02]  /*ba30*/  SEL R7, R7, RZ, P1 ;  /* 0x000000ff07077207 */ /* 0x000fe40000800000 */
[----:B------:R-:W-:-:S03]  /*ba40*/  LOP3.LUT R11, R0, R3, RZ, 0x3c, !PT ;  /* 0x00000003000b7212 */ /* 0x000fc600078e3cff */
[----:B------:R-:W-:Y:S01]  /*ba50*/  IMAD R6, R7, 0x8, R2 ;  /* 0x0000000807067824 */ /* 0x000fe200078e0202 */
[----:B------:R-:W-:Y:S01]  /*ba60*/  SHF.L.U32 R5, R11, 0x1f, RZ ;  /* 0x0000001f0b057819 */ /* 0x000fe200000006ff */
[----:B0-----:R-:W-:Y:S06]  /*ba70*/  @!P0 BRA `(.L_x_312) ;  /* 0x0000000000e48947 */ /* 0x001fec0003800000 */
.L_x_324:
[----:B------:R-:W1:Y:S01]  /*ba80*/  SYNCS.PHASECHK.TRANS64.TRYWAIT P0, [R6+URZ], R5 ;  /* 0x00000005060075a7 */ /* 0x000e62000800017f */
[----:B------:R-:W-:-:S05]  /*ba90*/  VIADD R0, R7, 0x1 ;  /* 0x0000000107007836 */ /* 0x000fca0000000000 */
[----:B------:R-:W-:-:S04]  /*baa0*/  ISETP.NE.AND P1, PT, R0, 0x3, PT ;  /* 0x000000030000780c */ /* 0x000fc80003f25270 */
[----:B0-----:R-:W-:Y:S02]  /*bab0*/  SEL R4, RZ, 0x1, P1 ;  /* 0x00000001ff047807 */ /* 0x001fe40000800000 */
[----:B------:R-:W-:Y:S02]  /*bac0*/  SEL R3, R0, RZ, P1 ;  /* 0x000000ff00037207 */ /* 0x000fe40000800000 */
[----:B------:R-:W-:Y:S01]  /*bad0*/  LOP3.LUT R0, R11, R4, RZ, 0x3c, !PT ;  /* 0x000000040b007212 */ /* 0x000fe200078e3cff */
[----:B-1----:R-:W-:Y:S06]  /*bae0*/  @!P0 BRA `(.L_x_313) ;  /* 0x0000000000dc8947 */ /* 0x002fec0003800000 */
.L_x_325:
[----:B------:R-:W-:Y:S01]  /*baf0*/  IMAD R3, R3, 0x8, R2 ;  /* 0x0000000803037824 */ /* 0x000fe200078e0202 */
[----:B------:R-:W-:-:S07]  /*bb00*/  SHF.L.U32 R0, R0, 0x1f, RZ ;  /* 0x0000001f00007819 */ /* 0x000fce00000006ff */
.L_x_314:
[----:B-1----:R1:W2:Y:S02]  /*bb10*/  SYNCS.PHASECHK.TRANS64.TRYWAIT P0, [R3+URZ], R0 ;  /* 0x00000000030075a7 */ /* 0x0022a4000800017f */
[----:B--2---:R-:W-:Y:S05]  /*bb20*/  @!P0 NANOSLEEP.SYNCS 0x989680 ;  /* 0x009896800000895d */ /* 0x004fea0003900000 */
[----:B------:R-:W2:Y:S02]  /*bb30*/  @!P0 SYNCS.PHASECHK.TRANS64 P0, [R3+URZ], R0 ;  /* 0x00000000030085a7 */ /* 0x000ea4000800007f */
[----:B--2---:R-:W-:Y:S05]  /*bb40*/  @!P0 BRA `(.L_x_314) ;  /* 0xfffffffc00f08947 */ /* 0x004fea000383ffff */
.L_x_310:
[----:B------:R-:W-:Y:S05]  /*bb50*/  BSYNC B0 ;  /* 0x0000000000007941 */ /* 0x000fea0003800000 */
.L_x_309:
[----:B------:R-:W-:Y:S05]  /*bb60*/  EXIT ;  /* 0x000000000000794d */ /* 0x000fea0003800000 */
.L_x_19:
[----:B-1----:R1:W2:Y:S02]  /*bb70*/  SYNCS.PHASECHK.TRANS64.TRYWAIT P0, [R161+URZ], R0 ;  /* 0x00000000a10075a7 */ /* 0x0022a4000800017f */
[----:B--2---:R-:W-:Y:S05]  /*bb80*/  @!P0 NANOSLEEP.SYNCS 0x989680 ;  /* 0x009896800000895d */ /* 0x004fea0003900000 */
[----:B------:R-:W2:Y:S02]  /*bb90*/  @!P0 SYNCS.PHASECHK.TRANS64 P0, [R161+URZ], R0 ;  /* 0x00000000a10085a7 */ /* 0x000ea4000800007f */
[----:B--2---:R-:W-:Y:S05]  /*bba0*/  @!P0 BRA `(.L_x_19) ;  /* 0xfffffffc00f08947 */ /* 0x004fea000383ffff */
[----:B------:R-:W-:Y:S05]  /*bbb0*/  BRA `(.L_x_315) ;  /* 0xffffff5800c07947 */ /* 0x000fea000383ffff */
.L_x_24:
[----:B--2---:R2:W3:Y:S02]  /*bbc0*/  SYNCS.PHASECHK.TRANS64.TRYWAIT P1, [R3+URZ], R0 ;  /* 0x00000000030075a7 */ /* 0x0044e4000802017f */
[----:B---3--:R-:W-:Y:S05]  /*bbd0*/  @!P1 NANOSLEEP.SYNCS 0x989680 ;  /* 0x009896800000995d */ /* 0x008fea0003900000 */
[----:B------:R-:W3:Y:S02]  /*bbe0*/  @!P1 SYNCS.PHASECHK.TRANS64 P1, [R3+URZ], R0 ;  /* 0x00000000030095a7 */ /* 0x000ee4000802007f */
[----:B---3--:R-:W-:Y:S05]  /*bbf0*/  @!P1 BRA `(.L_x_24) ;  /* 0xfffffffc00f09947 */ /* 0x008fea000383ffff */
[----:B------:R-:W-:Y:S05]  /*bc00*/  BRA `(.L_x_23) ;  /* 0xffffff5c002c7947 */ /* 0x000fea000383ffff */
.L_x_29:
[----:B--2---:R-:W-:-:S04]  /*bc10*/  IMAD.U32 R5, RZ, RZ, UR7 ;  /* 0x00000007ff057e24 */ /* 0x004fc8000f8e00ff */
[----:B------:R2:W3:Y:S03]  /*bc20*/  SYNCS.PHASECHK.TRANS64.TRYWAIT P1, [R5+URZ], R4 ;  /* 0x00000004050075a7 */ /* 0x0004e6000802017f */
[----:B---3--:R-:W-:Y:S05]  /*bc30*/  @!P1 NANOSLEEP.SYNCS 0x989680 ;  /* 0x009896800000995d */ /* 0x008fea0003900000 */
[----:B------:R-:W3:Y:S02]  /*bc40*/  @!P1 SYNCS.PHASECHK.TRANS64 P1, [R5+URZ], R4 ;  /* 0x00000004050095a7 */ /* 0x000ee4000802007f */
[----:B---3--:R-:W-:Y:S05]  /*bc50*/  @!P1 BRA `(.L_x_29) ;  /* 0xfffffffc00ec9947 */ /* 0x008fea000383ffff */
[----:B------:R-:W-:Y:S05]  /*bc60*/  BRA `(.L_x_28) ;  /* 0xffffff6000887947 */ /* 0x000fea000383ffff */
.L_x_35:
[----:B-1----:R1:W2:Y:S02]  /*bc70*/  SYNCS.PHASECHK.TRANS64.TRYWAIT P0, [R161+URZ+0x10], R0 ;  /* 0x00001000a10075a7 */ /* 0x0022a4000800017f */
[----:B--2---:R-:W-:Y:S05]  /*bc80*/  @!P0 NANOSLEEP.SYNCS 0x989680 ;  /* 0x009896800000895d */ /* 0x004fea0003900000 */
[----:B------:R-:W2:Y:S02]  /*bc90*/  @!P0 SYNCS.PHASECHK.TRANS64 P0, [R161+URZ+0x10], R0 ;  /* 0x00001000a10085a7 */ /* 0x000ea4000800007f */
[----:B--2---:R-:W-:Y:S05]  /*bca0*/  @!P0 BRA `(.L_x_35) ;  /* 0xfffffffc00f08947 */ /* 0x004fea000383ffff */
[----:B------:R-:W-:Y:S05]  /*bcb0*/  BRA `(.L_x_316) ;  /* 0xffffff6800607947 */ /* 0x000fea000383ffff */
.L_x_296:
[----:B------:R-:W-:Y:S01]  /*bcc0*/  BSSY B1, `(.L_x_317) ;  /* 0x0000006000017945 */ /* 0x000fe20003800000 */
[----:B------:R-:W-:-:S07]  /*bcd0*/  IMAD.MOV.U32 R15, RZ, RZ, -0x1 ;  /* 0xffffffffff0f7424 */ /* 0x000fce00078e00ff */
[----:B-----5:R-:W-:Y:S05]  /*bce0*/  WARPSYNC.COLLECTIVE R15, `(.L_x_318) ;  /* 0x000000000f0c7348 */ /* 0x020fea0003c00000 */
[----:B------:R-:W-:Y:S02]  /*bcf0*/  ELECT P6, UR62, PT ;  /* 0x00000000003e782f */ /* 0x000fe400038c0000 */
[----:B------:R-:W-:Y:S01]  /*bd00*/  MOV R14, UR62 ;  /* 0x0000003e000e7c02 */ /* 0x000fe20008000f00 */
[----:B-----5:R-:W-:Y:S10]  /*bd10*/  ENDCOLLECTIVE ;  /* 0x000000000000791b */ /* 0x020ff40003800000 */
.L_x_318:
[----:B------:R-:W-:Y:S05]  /*bd20*/  BSYNC B1 ;  /* 0x0000000000017941 */ /* 0x000fea0003800000 */
.L_x_317:
[----:B------:R-:W-:Y:S05]  /*bd30*/  BRA `(.L_x_319) ;  /* 0xffffffec00e07947 */ /* 0x000fea000383ffff */
.L_x_299:
[----:B0-----:R0:W1:Y:S02]  /*bd40*/  SYNCS.PHASECHK.TRANS64.TRYWAIT P1, [R10+URZ+0x18], R5 ;  /* 0x000018050a0075a7 */ /* 0x001064000802017f */
[----:B-1----:R-:W-:Y:S05]  /*bd50*/  @!P1 NANOSLEEP.SYNCS 0x989680 ;  /* 0x009896800000995d */ /* 0x002fea0003900000 */
[----:B------:R-:W1:Y:S02]  /*bd60*/  @!P1 SYNCS.PHASECHK.TRANS64 P1, [R10+URZ+0x18], R5 ;  /* 0x000018050a0095a7 */ /* 0x000e64000802007f */
[----:B-1----:R-:W-:Y:S05]  /*bd70*/  @!P1 BRA `(.L_x_299) ;  /* 0xfffffffc00f09947 */ /* 0x002fea000383ffff */
[----:B------:R-:W-:Y:S05]  /*bd80*/  BRA `(.L_x_320) ;  /* 0xfffffff000187947 */ /* 0x000fea000383ffff */
.L_x_308:
[----:B------:R-:W-:Y:S01]  /*bd90*/  BSSY B0, `(.L_x_321) ;  /* 0x0000006000007945 */ /* 0x000fe20003800000 */
[----:B------:R-:W-:-:S07]  /*bda0*/  IMAD.MOV.U32 R15, RZ, RZ, -0x1 ;  /* 0xffffffffff0f7424 */ /* 0x000fce00078e00ff */
[----:B-----5:R-:W-:Y:S05]  /*bdb0*/  WARPSYNC.COLLECTIVE R15, `(.L_x_322) ;  /* 0x000000000f0c7348 */ /* 0x020fea0003c00000 */
[----:B------:R-:W-:Y:S02]  /*bdc0*/  ELECT P6, UR62, PT ;  /* 0x00000000003e782f */ /* 0x000fe400038c0000 */
[----:B------:R-:W-:Y:S01]  /*bdd0*/  MOV R14, UR62 ;  /* 0x0000003e000e7c02 */ /* 0x000fe20008000f00 */
[----:B-----5:R-:W-:Y:S10]  /*bde0*/  ENDCOLLECTIVE ;  /* 0x000000000000791b */ /* 0x020ff40003800000 */
.L_x_322:
[----:B------:R-:W-:Y:S05]  /*bdf0*/  BSYNC B0 ;  /* 0x0000000000007941 */ /* 0x000fea0003800000 */
.L_x_321:
[----:B------:R-:W-:Y:S05]  /*be00*/  BRA `(.L_x_323) ;  /* 0xfffffff800c87947 */ /* 0x000fea000383ffff */
.L_x_312:
[----:B0-----:R0:W1:Y:S02]  /*be10*/  SYNCS.PHASECHK.TRANS64.TRYWAIT P0, [R9+URZ], R4 ;  /* 0x00000004090075a7 */ /* 0x001064000800017f */
[----:B-1----:R-:W-:Y:S05]  /*be20*/  @!P0 NANOSLEEP.SYNCS 0x989680 ;  /* 0x009896800000895d */ /* 0x002fea0003900000 */
[----:B------:R-:W1:Y:S02]  /*be30*/  @!P0 SYNCS.PHASECHK.TRANS64 P0, [R9+URZ], R4 ;  /* 0x00000004090085a7 */ /* 0x000e64000800007f */
[----:B-1----:R-:W-:Y:S05]  /*be40*/  @!P0 BRA `(.L_x_312) ;  /* 0xfffffffc00f08947 */ /* 0x002fea000383ffff */
[----:B------:R-:W-:Y:S05]  /*be50*/  BRA `(.L_x_324) ;  /* 0xfffffffc00087947 */ /* 0x000fea000383ffff */
.L_x_313:
[----:B0-----:R0:W1:Y:S02]  /*be60*/  SYNCS.PHASECHK.TRANS64.TRYWAIT P0, [R6+URZ], R5 ;  /* 0x00000005060075a7 */ /* 0x001064000800017f */
[----:B-1----:R-:W-:Y:S05]  /*be70*/  @!P0 NANOSLEEP.SYNCS 0x989680 ;  /* 0x009896800000895d */ /* 0x002fea0003900000 */
[----:B------:R-:W1:Y:S02]  /*be80*/  @!P0 SYNCS.PHASECHK.TRANS64 P0, [R6+URZ], R5 ;  /* 0x00000005060085a7 */ /* 0x000e64000800007f */
[----:B-1----:R-:W-:Y:S05]  /*be90*/  @!P0 BRA `(.L_x_313) ;  /* 0xfffffffc00f08947 */ /* 0x002fea000383ffff */
[----:B------:R-:W-:Y:S05]  /*bea0*/  BRA `(.L_x_325) ;  /* 0xfffffffc00107947 */ /* 0x000fea000383ffff */
.L_x_326:
[----:B------:R-:W-:-:S00]  /*beb0*/  BRA `(.L_x_326) ;  /* 0xfffffffc00fc7947 */ /* 0x000fc0000383ffff */
[----:B------:R-:W-:-:S00]  /*bec0*/  NOP ;  /* 0x0000000000007918 */ /* 0x000fc00000000000 */
        /* <DEDUP_REMOVED lines=11> */
.L_x_327:


//--------------------- .nv.global.init           --------------------------
	.section	.nv.global.init,"aw",@progbits
.nv.global.init:
	.type		$str$22,@object
	.size		$str$22,($str$23 - $str$22)
$str$22:
        /*0000*/ 	.byte	0x6b, 0x5f, 0x74, 0x69, 0x6c, 0x65, 0x5f, 0x63, 0x6f, 0x75, 0x6e, 0x74, 0x20, 0x3e, 0x3d, 0x20
        /*0010*/ 	.byte	0x31, 0x00
	.type		$str$23,@object
	.size		$str$23,(__unnamed_1 - $str$23)
$str$23:
        /*0012*/ 	.byte	0x2f, 0x74, 0x6d, 0x70, 0x2f, 0x63, 0x75, 0x74, 0x6c, 0x61, 0x73, 0x73, 0x5f, 0x73, 0x77, 0x65
        /*0022*/ 	.byte	0x65, 0x70, 0x5f, 0x73, 0x72, 0x63, 0x2f, 0x69, 0x6e, 0x63, 0x6c, 0x75, 0x64, 0x65, 0x2f, 0x63
        /*0032*/ 	.byte	0x75, 0x74, 0x6c, 0x61, 0x73, 0x73, 0x2f, 0x67, 0x65, 0x6d, 0x6d, 0x2f, 0x63, 0x6f, 0x6c, 0x6c
        /*0042*/ 	.byte	0x65, 0x63, 0x74, 0x69, 0x76, 0x65, 0x2f, 0x73, 0x6d, 0x39, 0x30, 0x5f, 0x6d, 0x6d, 0x61, 0x5f
        /*0052*/ 	.byte	0x74, 0x6d, 0x61, 0x5f, 0x67, 0x6d, 0x6d, 0x61, 0x5f, 0x73, 0x73, 0x5f, 0x77, 0x61, 0x72, 0x70
        /*0062*/ 	.byte	0x73, 0x70, 0x65, 0x63, 0x69, 0x61, 0x6c, 0x69, 0x7a, 0x65, 0x64, 0x2e, 0x68, 0x70, 0x70, 0x00
	.type		__unnamed_1,@object
	.size		__unnamed_1,(.L_0 - __unnamed_1)
__unnamed_1:
        /*0072*/ 	.byte	0x76, 0x6f, 0x69, 0x64, 0x20, 0x63, 0x75, 0x74, 0x6c, 0x61, 0x73, 0x73, 0x3a, 0x3a, 0x67, 0x65
        /* <DEDUP_REMOVED lines=181> */
        /*0bd2*/ 	.byte	0x6e, 0x74, 0x69, 0x74, 0x79, 0x5d, 0x00
.L_0:


//--------------------- .nv.shared._ZN7cutlass13device_kernelINS_4gemm6kernel13GemmUniversalIN4cute5tupleIJiiiiEEENS1_10collective13CollectiveMmaINS1_34MainloopSm90TmaGmmaWarpSpecializedILi3ENS5_IJNS4_1CILi2EEESB_NSA_ILi1EEEEEENS1_32KernelTmaWarpSpecializedPingpongEEENS5_IJNSA_ILi64EEENSA_ILi256EEENSA_ILi128EEEEEENS_10bfloat16_tENS5_IJlSC_lEEESK_SL_NS4_8TiledMMAINS4_8MMA_AtomIJNS4_4SM904GMMA28MMA_64x256x16_F32BF16BF16_SSILNSP_5MajorE0ELSR_0ELNSP_7ScaleInE1ELSS_1EEEEEENS4_6LayoutINS5_IJSC_SC_SC_EEENS5_IJNSA_ILi0EEESX_SX_EEEEENS5_IJNS4_10UnderscoreES10_S10_EEEEENS4_23SM90_TMA_LOAD_MULTICASTENS4_14ComposedLayoutINS4_7SwizzleILi3ELi4ELi3EEENS4_18smem_ptr_flag_bitsILi16EEENSV_INS5_IJNSA_ILi8EEESG_EEENS5_IJSG_SC_EEEEEEEvNS4_8identityES13_S1D_vS1E_EENS_8epilogue10collective6detail29Sm90TmaWarpSpecializedAdapterINS1H_15DefaultEpilogueISK_SL_SL_NS1G_6thread17LinearCombinationISK_Li1EffLNS1L_9ScaleType4KindE0ELNS_15FloatRoundStyleE2ESK_EENS1_15EpilogueDefaultEEEEEvvEEEEvNT_6ParamsE --------------------------
	.section	.nv.shared._ZN7cutlass13device_kernelINS_4gemm6kernel13GemmUniversalIN4cute5tupleIJiiiiEEENS1_10collective13CollectiveMmaINS1_34MainloopSm90TmaGmmaWarpSpecializedILi3ENS5_IJNS4_1CILi2EEESB_NSA_ILi1EEEEEENS1_32KernelTmaWarpSpecializedPingpongEEENS5_IJNSA_ILi64EEENSA_ILi256EEENSA_ILi128EEEEEENS_10bfloat16_tENS5_IJlSC_lEEESK_SL_NS4_8TiledMMAINS4_8MMA_AtomIJNS4_4SM904GMMA28MMA_64x256x16_F32BF16BF16_SSILNSP_5MajorE0ELSR_0ELNSP_7ScaleInE1ELSS_1EEEEEENS4_6LayoutINS5_IJSC_SC_SC_EEENS5_IJNSA_ILi0EEESX_SX_EEEEENS5_IJNS4_10UnderscoreES10_S10_EEEEENS4_23SM90_TMA_LOAD_MULTICASTENS4_14ComposedLayoutINS4_7SwizzleILi3ELi4ELi3EEENS4_18smem_ptr_flag_bitsILi16EEENSV_INS5_IJNSA_ILi8EEESG_EEENS5_IJSG_SC_EEEEEEEvNS4_8identityES13_S1D_vS1E_EENS_8epilogue10collective6detail29Sm90TmaWarpSpecializedAdapterINS1H_15DefaultEpilogueISK_SL_SL_NS1G_6thread17LinearCombinationISK_Li1EffLNS1L_9ScaleType4KindE0ELNS_15FloatRoundStyleE2ESK_EENS1_15EpilogueDefaultEEEEEvvEEEEvNT_6ParamsE,"aw",@nobits
	.sectionflags	@""
	.align	16
	.zero		1024


//--------------------- .nv.shared.reserved.0     --------------------------
	.section	.nv.shared.reserved.0,"aw",@nobits
	.weak		__nv_reservedSMEM_offset_0_alias
	.size		__nv_reservedSMEM_offset_0_alias, 0, 0
	.other		__nv_reservedSMEM_offset_0_alias,@"STO_CUDA_RESERVED_SHARED STV_DEFAULT"
__nv_reservedSMEM_offset_0_alias:
	.zero		0


//--------------------- .nv.global                --------------------------
	.section	.nv.global,"aw",@nobits
.nv.global:
	.type		_ZN39_INTERNAL_aac04ca4_4_k_cu_2b1014fd_36544cute1_E,@object
	.size		_ZN39_INTERNAL_aac04ca4_4_k_cu_2b1014fd_36544cute1_E,(_ZN39_INTERNAL_aac04ca4_4_k_cu_2b1014fd_36544cuda3std3__45__cpo6cbeginE - _ZN39_INTERNAL_aac04ca4_4_k_cu_2b1014fd_36544cute1_E)
_ZN39_INTERNAL_aac04ca4_4_k_cu_2b1014fd_36544cute1_E:
	.zero		1
	.type		_ZN39_INTERNAL_aac04ca4_4_k_cu_2b1014fd_36544cuda3std3__45__cpo6cbeginE,@object
	.size		_ZN39_INTERNAL_aac04ca4_4_k_cu_2b1014fd_36544cuda3std3__45__cpo6cbeginE,(_ZN39_INTERNAL_aac04ca4_4_k_cu_2b1014fd_36544cuda3std3__48in_placeE - _ZN39_INTERNAL_aac04ca4_4_k_cu_2b1014fd_36544cuda3std3__45__cpo6cbeginE)
_ZN39_INTERNAL_aac04ca4_4_k_cu_2b1014fd_36544cuda3std3__45__cpo6cbeginE:
	.zero		1
	.type		_ZN39_INTERNAL_aac04ca4_4_k_cu_2b1014fd_36544cuda3std3__48in_placeE,@object
	.size		_ZN39_INTERNAL_aac04ca4_4_k_cu_2b1014fd_36544cuda3std3__48in_placeE,(_ZN39_INTERNAL_aac04ca4_4_k_cu_2b1014fd_36544cuda3std6ranges3__45__cpo9iter_moveE - _ZN39_INTERNAL_aac04ca4_4_k_cu_2b1014fd_36544cuda3std3__48in_placeE)
_ZN39_INTERNAL_aac04ca4_4_k_cu_2b1014fd_36544cuda3std3__48in_placeE:
	.zero		1
	.type		_ZN39_INTERNAL_aac04ca4_4_k_cu_2b1014fd_36544cuda3std6ranges3__45__cpo9iter_moveE,@object
	.size		_ZN39_INTERNAL_aac04ca4_4_k_cu_2b1014fd_36544cuda3std6ranges3__45__cpo9iter_moveE,(_ZN39_INTERNAL_aac04ca4_4_k_cu_2b1014fd_36544cuda3std3__45__cpo5beginE - _ZN39_INTERNAL_aac04ca4_4_k_cu_2b1014fd_36544cuda3std6ranges3__45__cpo9iter_moveE)
_ZN39_INTERNAL_aac04ca4_4_k_cu_2b1014fd_36544cuda3std6ranges3__45__cpo9iter_moveE:
	.zero		1
	.type		_ZN39_INTERNAL_aac04ca4_4_k_cu_2b1014fd_36544cuda3std3__45__cpo5beginE,@object
	.size		_ZN39_INTERNAL_aac04ca4_4_k_cu_2b1014fd_36544cuda3std3__45__cpo5beginE,(_ZN39_INTERNAL_aac04ca4_4_k_cu_2b1014fd_36544cuda3std3__441_GLOBAL__N__aac04ca4_4_k_cu_2b1014fd_36546ignoreE - _ZN39_INTERNAL_aac04ca4_4_k_cu_2b1014fd_36544cuda3std3__45__cpo5beginE)
_ZN39_INTERNAL_aac04ca4_4_k_cu_2b1014fd_36544cuda3std3__45__cpo5beginE:
	.zero		1
	.type		_ZN39_INTERNAL_aac04ca4_4_k_cu_2b1014fd_36544cuda3std3__441_GLOBAL__N__aac04ca4_4_k_cu_2b1014fd_36546ignoreE,@object
	.size		_ZN39_INTERNAL_aac04ca4_4_k_cu_2b1014fd_36544cuda3std3__441_GLOBAL__N__aac04ca4_4_k_cu_2b1014fd_36546ignoreE,(_ZN39_INTERNAL_aac04ca4_4_k_cu_2b1014fd_36544cute7productE - _ZN39_INTERNAL_aac04ca4_4_k_cu_2b1014fd_36544cuda3std3__441_GLOBAL__N__aac04ca4_4_k_cu_2b1014fd_36546ignoreE)
_ZN39_INTERNAL_aac04ca4_4_k_cu_2b1014fd_36544cuda3std3__441_GLOBAL__N__aac04ca4_4_k_cu_2b1014fd_36546ignoreE:
	.zero		1
	.type		_ZN39_INTERNAL_aac04ca4_4_k_cu_2b1014fd_36544cute7productE,@object
	.size		_ZN39_INTERNAL_aac04ca4_4_k_cu_2b1014fd_36544cute7productE,(_ZN39_INTERNAL_aac04ca4_4_k_cu_2b1014fd_36544cuda3std3__45__cpo3endE - _ZN39_INTERNAL_aac04ca4_4_k_cu_2b1014fd_36544cute7productE)
_ZN39_INTERNAL_aac04ca4_4_k_cu_2b1014fd_36544cute7productE:
	.zero		1
	.type		_ZN39_INTERNAL_aac04ca4_4_k_cu_2b1014fd_36544cuda3std3__45__cpo3endE,@object
	.size		_ZN39_INTERNAL_aac04ca4_4_k_cu_2b1014fd_36544cuda3std3__45__cpo3endE,(_ZN39_INTERNAL_aac04ca4_4_k_cu_2b1014fd_36544cuda3std3__419piecewise_constructE - _ZN39_INTERNAL_aac04ca4_4_k_cu_2b1014fd_36544cuda3std3__45__cpo3endE)
_ZN39_INTERNAL_aac04ca4_4_k_cu_2b1014fd_36544cuda3std3__45__cpo3endE:
	.zero		1
	.type		_ZN39_INTERNAL_aac04ca4_4_k_cu_2b1014fd_36544cuda3std3__419piecewise_constructE,@object
	.size		_ZN39_INTERNAL_aac04ca4_4_k_cu_2b1014fd_36544cuda3std3__419piecewise_constructE,(_ZN39_INTERNAL_aac04ca4_4_k_cu_2b1014fd_36544cuda3std3__45__cpo4cendE - _ZN39_INTERNAL_aac04ca4_4_k_cu_2b1014fd_36544cuda3std3__419piecewise_constructE)
_ZN39_INTERNAL_aac04ca4_4_k_cu_2b1014fd_36544cuda3std3__419piecewise_constructE:
	.zero		1
	.type		_ZN39_INTERNAL_aac04ca4_4_k_cu_2b1014fd_36544cuda3std3__45__cpo4cendE,@object
	.size		_ZN39_INTERNAL_aac04ca4_4_k_cu_2b1014fd_36544cuda3std3__45__cpo4cendE,(_ZN39_INTERNAL_aac04ca4_4_k_cu_2b1014fd_36544cuda3std6ranges3__45__cpo4swapE - _ZN39_INTERNAL_aac04ca4_4_k_cu_2b1014fd_36544cuda3std3__45__cpo4cendE)
_ZN39_INTERNAL_aac04ca4_4_k_cu_2b1014fd_36544cuda3std3__45__cpo4cendE:
	.zero		1
	.type		_ZN39_INTERNAL_aac04ca4_4_k_cu_2b1014fd_36544cuda3std6ranges3__45__cpo4swapE,@object
	.size		_ZN39_INTERNAL_aac04ca4_4_k_cu_2b1014fd_36544cuda3std6ranges3__45__cpo4swapE,(.L_8 - _ZN39_INTERNAL_aac04ca4_4_k_cu_2b1014fd_36544cuda3std6ranges3__45__cpo4swapE)
_ZN39_INTERNAL_aac04ca4_4_k_cu_2b1014fd_36544cuda3std6ranges3__45__cpo4swapE:
	.zero		1
.L_8:


//--------------------- .nv.constant0._ZN7cutlass13device_kernelINS_4gemm6kernel13GemmUniversalIN4cute5tupleIJiiiiEEENS1_10collective13CollectiveMmaINS1_34MainloopSm90TmaGmmaWarpSpecializedILi3ENS5_IJNS4_1CILi2EEESB_NSA_ILi1EEEEEENS1_32KernelTmaWarpSpecializedPingpongEEENS5_IJNSA_ILi64EEENSA_ILi256EEENSA_ILi128EEEEEENS_10bfloat16_tENS5_IJlSC_lEEESK_SL_NS4_8TiledMMAINS4_8MMA_AtomIJNS4_4SM904GMMA28MMA_64x256x16_F32BF16BF16_SSILNSP_5MajorE0ELSR_0ELNSP_7ScaleInE1ELSS_1EEEEEENS4_6LayoutINS5_IJSC_SC_SC_EEENS5_IJNSA_ILi0EEESX_SX_EEEEENS5_IJNS4_10UnderscoreES10_S10_EEEEENS4_23SM90_TMA_LOAD_MULTICASTENS4_14ComposedLayoutINS4_7SwizzleILi3ELi4ELi3EEENS4_18smem_ptr_flag_bitsILi16EEENSV_INS5_IJNSA_ILi8EEESG_EEENS5_IJSG_SC_EEEEEEEvNS4_8identityES13_S1D_vS1E_EENS_8epilogue10collective6detail29Sm90TmaWarpSpecializedAdapterINS1H_15DefaultEpilogueISK_SL_SL_NS1G_6thread17LinearCombinationISK_Li1EffLNS1L_9ScaleType4KindE0ELNS_15FloatRoundStyleE2ESK_EENS1_15EpilogueDefaultEEEEEvvEEEEvNT_6ParamsE --------------------------
	.section	.nv.constant0._ZN7cutlass13device_kernelINS_4gemm6kernel13GemmUniversalIN4cute5tupleIJiiiiEEENS1_10collective13CollectiveMmaINS1_34MainloopSm90TmaGmmaWarpSpecializedILi3ENS5_IJNS4_1CILi2EEESB_NSA_ILi1EEEEEENS1_32KernelTmaWarpSpecializedPingpongEEENS5_IJNSA_ILi64EEENSA_ILi256EEENSA_ILi128EEEEEENS_10bfloat16_tENS5_IJlSC_lEEESK_SL_NS4_8TiledMMAINS4_8MMA_AtomIJNS4_4SM904GMMA28MMA_64x256x16_F32BF16BF16_SSILNSP_5MajorE0ELSR_0ELNSP_7ScaleInE1ELSS_1EEEEEENS4_6LayoutINS5_IJSC_SC_SC_EEENS5_IJNSA_ILi0EEESX_SX_EEEEENS5_IJNS4_10UnderscoreES10_S10_EEEEENS4_23SM90_TMA_LOAD_MULTICASTENS4_14ComposedLayoutINS4_7SwizzleILi3ELi4ELi3EEENS4_18smem_ptr_flag_bitsILi16EEENSV_INS5_IJNSA_ILi8EEESG_EEENS5_IJSG_SC_EEEEEEEvNS4_8identityES13_S1D_vS1E_EENS_8epilogue10collective6detail29Sm90TmaWarpSpecializedAdapterINS1H_15DefaultEpilogueISK_SL_SL_NS1G_6thread17LinearCombinationISK_Li1EffLNS1L_9ScaleType4KindE0ELNS_15FloatRoundStyleE2ESK_EENS1_15EpilogueDefaultEEEEEvvEEEEvNT_6ParamsE,"a",@progbits
	.sectionflags	@""
	.align	4
.nv.constant0._ZN7cutlass13device_kernelINS_4gemm6kernel13GemmUniversalIN4cute5tupleIJiiiiEEENS1_10collective13CollectiveMmaINS1_34MainloopSm90TmaGmmaWarpSpecializedILi3ENS5_IJNS4_1CILi2EEESB_NSA_ILi1EEEEEENS1_32KernelTmaWarpSpecializedPingpongEEENS5_IJNSA_ILi64EEENSA_ILi256EEENSA_ILi128EEEEEENS_10bfloat16_tENS5_IJlSC_lEEESK_SL_NS4_8TiledMMAINS4_8MMA_AtomIJNS4_4SM904GMMA28MMA_64x256x16_F32BF16BF16_SSILNSP_5MajorE0ELSR_0ELNSP_7ScaleInE1ELSS_1EEEEEENS4_6LayoutINS5_IJSC_SC_SC_EEENS5_IJNSA_ILi0EEESX_SX_EEEEENS5_IJNS4_10UnderscoreES10_S10_EEEEENS4_23SM90_TMA_LOAD_MULTICASTENS4_14ComposedLayoutINS4_7SwizzleILi3ELi4ELi3EEENS4_18smem_ptr_flag_bitsILi16EEENSV_INS5_IJNSA_ILi8EEESG_EEENS5_IJSG_SC_EEEEEEEvNS4_8identityES13_S1D_vS1E_EENS_8epilogue10collective6detail29Sm90TmaWarpSpecializedAdapterINS1H_15DefaultEpilogueISK_SL_SL_NS1G_6thread17LinearCombinationISK_Li1EffLNS1L_9ScaleType4KindE0ELNS_15FloatRoundStyleE2ESK_EENS1_15EpilogueDefaultEEEEEvvEEEEvNT_6ParamsE:
	.zero		1664


//--------------------- SYMBOLS --------------------------

	.type		.nv.reservedSmem.offset0,@object
	.size		.nv.reservedSmem.offset0,0x4
	.type		__assertfail,@function
